//
// Generated by NVIDIA NVVM Compiler
//
// Compiler Build ID: CL-36424714
// Cuda compilation tools, release 13.0, V13.0.88
// Based on NVVM 20.0.0
//

.version 9.0
.target sm_100
.address_size 64

	// .globl	_Z23flash_attention_forwardPK6__halfS1_S1_PS_PfS3_iiiii
.extern .shared .align 16 .b8 shared_mem[];

.visible .entry _Z23flash_attention_forwardPK6__halfS1_S1_PS_PfS3_iiiii(
	.param .u64 .ptr .align 1 _Z23flash_attention_forwardPK6__halfS1_S1_PS_PfS3_iiiii_param_0,
	.param .u64 .ptr .align 1 _Z23flash_attention_forwardPK6__halfS1_S1_PS_PfS3_iiiii_param_1,
	.param .u64 .ptr .align 1 _Z23flash_attention_forwardPK6__halfS1_S1_PS_PfS3_iiiii_param_2,
	.param .u64 .ptr .align 1 _Z23flash_attention_forwardPK6__halfS1_S1_PS_PfS3_iiiii_param_3,
	.param .u64 .ptr .align 1 _Z23flash_attention_forwardPK6__halfS1_S1_PS_PfS3_iiiii_param_4,
	.param .u64 .ptr .align 1 _Z23flash_attention_forwardPK6__halfS1_S1_PS_PfS3_iiiii_param_5,
	.param .u32 _Z23flash_attention_forwardPK6__halfS1_S1_PS_PfS3_iiiii_param_6,
	.param .u32 _Z23flash_attention_forwardPK6__halfS1_S1_PS_PfS3_iiiii_param_7,
	.param .u32 _Z23flash_attention_forwardPK6__halfS1_S1_PS_PfS3_iiiii_param_8,
	.param .u32 _Z23flash_attention_forwardPK6__halfS1_S1_PS_PfS3_iiiii_param_9,
	.param .u32 _Z23flash_attention_forwardPK6__halfS1_S1_PS_PfS3_iiiii_param_10
)
{
	.local .align 16 .b8 	__local_depot0[1536];
	.reg .b64 	%SP;
	.reg .b64 	%SPL;
	.reg .pred 	%p<72>;
	.reg .b16 	%rs<96>;
	.reg .b32 	%r<313>;
	.reg .b32 	%f<445>;
	.reg .b64 	%rd<101>;

	mov.u64 	%SPL, __local_depot0;
	ld.param.u64 	%rd17, [_Z23flash_attention_forwardPK6__halfS1_S1_PS_PfS3_iiiii_param_0];
	ld.param.u64 	%rd22, [_Z23flash_attention_forwardPK6__halfS1_S1_PS_PfS3_iiiii_param_3];
	ld.param.u64 	%rd20, [_Z23flash_attention_forwardPK6__halfS1_S1_PS_PfS3_iiiii_param_4];
	ld.param.u64 	%rd21, [_Z23flash_attention_forwardPK6__halfS1_S1_PS_PfS3_iiiii_param_5];
	ld.param.u32 	%r113, [_Z23flash_attention_forwardPK6__halfS1_S1_PS_PfS3_iiiii_param_6];
	ld.param.u32 	%r109, [_Z23flash_attention_forwardPK6__halfS1_S1_PS_PfS3_iiiii_param_7];
	ld.param.u32 	%r110, [_Z23flash_attention_forwardPK6__halfS1_S1_PS_PfS3_iiiii_param_8];
	ld.param.u32 	%r111, [_Z23flash_attention_forwardPK6__halfS1_S1_PS_PfS3_iiiii_param_9];
	ld.param.u32 	%r112, [_Z23flash_attention_forwardPK6__halfS1_S1_PS_PfS3_iiiii_param_10];
	cvta.to.global.u64 	%rd1, %rd22;
	add.u64 	%rd2, %SPL, 0;
	add.u64 	%rd3, %SPL, 512;
	add.u64 	%rd4, %SPL, 1024;
	mov.u32 	%r1, %ctaid.y;
	div.s32 	%r2, %r1, %r109;
	setp.ge.s32 	%p1, %r2, %r113;
	setp.lt.s32 	%p2, %r109, 0;
	or.pred  	%p3, %p2, %p1;
	@%p3 bra 	$L__BB0_92;
	cvt.rn.f32.s32 	%f56, %r112;
	cvt.rn.f32.s32 	%f1, %r111;
	mul.f32 	%f57, %f1, 0f40800000;
	div.rn.f32 	%f58, %f56, %f57;
	cvt.rpi.f32.f32 	%f59, %f58;
	cvt.rzi.s32.f32 	%r3, %f59;
	min.s32 	%r4, %r3, %r111;
	add.s32 	%r114, %r110, -1;
	add.s32 	%r115, %r114, %r4;
	div.s32 	%r116, %r115, %r4;
	add.s32 	%r117, %r114, %r3;
	div.s32 	%r5, %r117, %r3;
	mov.u32 	%r6, %ctaid.x;
	setp.ge.s32 	%p4, %r6, %r116;
	@%p4 bra 	$L__BB0_92;
	mul.lo.s32 	%r7, %r4, %r6;
	sub.s32 	%r118, %r110, %r7;
	min.s32 	%r8, %r4, %r118;
	mul.wide.u32 	%rd26, %r2, %r109;
	rem.s32 	%r119, %r1, %r109;
	cvt.u64.u32 	%rd27, %r119;
	add.s64 	%rd28, %rd26, %rd27;
	cvt.s64.s32 	%rd29, %r110;
	mul.lo.s64 	%rd30, %rd28, %rd29;
	cvt.s64.s32 	%rd31, %r111;
	mul.lo.s64 	%rd5, %rd30, %rd31;
	cvta.to.global.u64 	%rd32, %rd20;
	shl.b64 	%rd33, %rd30, 2;
	add.s64 	%rd6, %rd32, %rd33;
	cvta.to.global.u64 	%rd34, %rd21;
	add.s64 	%rd7, %rd34, %rd33;
	mov.u32 	%r306, %tid.x;
	setp.ge.s32 	%p5, %r306, %r8;
	@%p5 bra 	$L__BB0_5;
	mov.u32 	%r10, %ntid.x;
	mov.u32 	%r281, %r306;
$L__BB0_4:
	add.s32 	%r120, %r281, %r7;
	mul.wide.s32 	%rd35, %r120, 4;
	add.s64 	%rd36, %rd6, %rd35;
	mov.b32 	%r121, 0;
	st.global.u32 	[%rd36], %r121;
	add.s64 	%rd37, %rd7, %rd35;
	mov.b32 	%r122, -8388608;
	st.global.u32 	[%rd37], %r122;
	add.s32 	%r281, %r281, %r10;
	setp.lt.s32 	%p6, %r281, %r8;
	@%p6 bra 	$L__BB0_4;
$L__BB0_5:
	bar.sync 	0;
	mul.lo.s32 	%r123, %r4, %r111;
	shl.b32 	%r124, %r123, 1;
	mov.u32 	%r125, shared_mem;
	add.s32 	%r13, %r125, %r124;
	mul.lo.s32 	%r126, %r3, %r111;
	shl.b32 	%r127, %r126, 1;
	add.s32 	%r14, %r13, %r127;
	add.s32 	%r15, %r14, %r127;
	mul.lo.s32 	%r16, %r8, %r111;
	setp.ge.s32 	%p7, %r306, %r16;
	@%p7 bra 	$L__BB0_9;
	mov.u32 	%r17, %ntid.x;
	cvta.to.global.u64 	%rd8, %rd17;
	mov.u32 	%r282, %r306;
$L__BB0_7:
	div.s32 	%r128, %r282, %r111;
	mul.lo.s32 	%r129, %r128, %r111;
	sub.s32 	%r130, %r282, %r129;
	shl.b32 	%r131, %r282, 1;
	add.s32 	%r133, %r125, %r131;
	add.s32 	%r134, %r128, %r7;
	mad.lo.s32 	%r135, %r134, %r111, %r130;
	cvt.s64.s32 	%rd38, %r135;
	add.s64 	%rd39, %rd5, %rd38;
	shl.b64 	%rd40, %rd39, 1;
	add.s64 	%rd41, %rd8, %rd40;
	ld.global.u16 	%rs1, [%rd41];
	st.shared.u16 	[%r133], %rs1;
	add.s32 	%r282, %r282, %r17;
	setp.lt.s32 	%p8, %r282, %r16;
	mov.u32 	%r283, %r306;
	@%p8 bra 	$L__BB0_7;
$L__BB0_8:
	shl.b32 	%r136, %r283, 2;
	add.s32 	%r137, %r15, %r136;
	mov.b32 	%r138, 0;
	st.shared.u32 	[%r137], %r138;
	add.s32 	%r283, %r283, %r17;
	setp.lt.s32 	%p9, %r283, %r16;
	@%p9 bra 	$L__BB0_8;
$L__BB0_9:
	bar.sync 	0;
	setp.lt.s32 	%p10, %r5, 1;
	@%p10 bra 	$L__BB0_77;
	add.s32 	%r22, %r111, -1;
	and.b32  	%r23, %r111, 7;
	and.b32  	%r24, %r111, 3;
	and.b32  	%r25, %r111, 15;
	and.b32  	%r26, %r111, 2147483640;
	and.b32  	%r27, %r111, 2147483632;
	mov.b32 	%r285, 0;
	sqrt.rn.f32 	%f60, %f1;
	rcp.rn.f32 	%f2, %f60;
	mov.u32 	%r284, %r110;
$L__BB0_11:
	min.s32 	%r30, %r3, %r284;
	max.s32 	%r31, %r30, 1;
	mul.lo.s32 	%r32, %r285, %r3;
	sub.s32 	%r140, %r110, %r32;
	min.s32 	%r33, %r3, %r140;
	setp.lt.s32 	%p11, %r33, 1;
	@%p11 bra 	$L__BB0_77;
	mul.lo.s32 	%r34, %r33, %r111;
	setp.ge.s32 	%p12, %r306, %r34;
	@%p12 bra 	$L__BB0_15;
	mov.u32 	%r286, %r306;
$L__BB0_14:
	ld.param.u64 	%rd100, [_Z23flash_attention_forwardPK6__halfS1_S1_PS_PfS3_iiiii_param_2];
	ld.param.u64 	%rd99, [_Z23flash_attention_forwardPK6__halfS1_S1_PS_PfS3_iiiii_param_1];
	div.s32 	%r141, %r286, %r111;
	mul.lo.s32 	%r142, %r141, %r111;
	sub.s32 	%r143, %r286, %r142;
	shl.b32 	%r144, %r286, 1;
	add.s32 	%r145, %r13, %r144;
	add.s32 	%r146, %r141, %r32;
	mad.lo.s32 	%r147, %r146, %r111, %r143;
	cvt.s64.s32 	%rd42, %r147;
	add.s64 	%rd43, %rd5, %rd42;
	cvta.to.global.u64 	%rd44, %rd99;
	shl.b64 	%rd45, %rd43, 1;
	add.s64 	%rd46, %rd44, %rd45;
	ld.global.u16 	%rs2, [%rd46];
	st.shared.u16 	[%r145], %rs2;
	add.s32 	%r148, %r14, %r144;
	cvta.to.global.u64 	%rd47, %rd100;
	add.s64 	%rd48, %rd47, %rd45;
	ld.global.u16 	%rs3, [%rd48];
	st.shared.u16 	[%r148], %rs3;
	mov.u32 	%r149, %ntid.x;
	add.s32 	%r286, %r286, %r149;
	setp.lt.s32 	%p13, %r286, %r34;
	@%p13 bra 	$L__BB0_14;
$L__BB0_15:
	setp.ge.s32 	%p14, %r306, %r8;
	bar.sync 	0;
	@%p14 bra 	$L__BB0_76;
	and.b32  	%r37, %r31, 3;
	and.b32  	%r38, %r31, 2147483632;
	mov.u32 	%r287, %r306;
$L__BB0_17:
	setp.lt.s32 	%p15, %r111, 1;
	@%p15 bra 	$L__BB0_29;
	setp.lt.u32 	%p16, %r22, 7;
	mul.lo.s32 	%r40, %r287, %r111;
	mov.b32 	%r290, 0;
	@%p16 bra 	$L__BB0_21;
	mov.b32 	%r288, 0;
$L__BB0_20:
	.pragma "nounroll";
	add.s32 	%r152, %r288, %r40;
	shl.b32 	%r153, %r152, 1;
	mov.u32 	%r154, shared_mem;
	add.s32 	%r155, %r154, %r153;
	ld.shared.u16 	%rs4, [%r155];
	// begin inline asm
	{  cvt.f32.f16 %f61, %rs4;}

	// end inline asm
	mul.wide.u32 	%rd49, %r288, 4;
	add.s64 	%rd50, %rd2, %rd49;
	ld.shared.u16 	%rs5, [%r155+2];
	// begin inline asm
	{  cvt.f32.f16 %f62, %rs5;}

	// end inline asm
	ld.shared.u16 	%rs6, [%r155+4];
	// begin inline asm
	{  cvt.f32.f16 %f63, %rs6;}

	// end inline asm
	ld.shared.u16 	%rs7, [%r155+6];
	// begin inline asm
	{  cvt.f32.f16 %f64, %rs7;}

	// end inline asm
	st.local.v4.f32 	[%rd50], {%f61, %f62, %f63, %f64};
	ld.shared.u16 	%rs8, [%r155+8];
	// begin inline asm
	{  cvt.f32.f16 %f65, %rs8;}

	// end inline asm
	ld.shared.u16 	%rs9, [%r155+10];
	// begin inline asm
	{  cvt.f32.f16 %f66, %rs9;}

	// end inline asm
	ld.shared.u16 	%rs10, [%r155+12];
	// begin inline asm
	{  cvt.f32.f16 %f67, %rs10;}

	// end inline asm
	ld.shared.u16 	%rs11, [%r155+14];
	// begin inline asm
	{  cvt.f32.f16 %f68, %rs11;}

	// end inline asm
	st.local.v4.f32 	[%rd50+16], {%f65, %f66, %f67, %f68};
	add.s32 	%r288, %r288, 8;
	setp.ne.s32 	%p17, %r288, %r26;
	mov.u32 	%r290, %r26;
	@%p17 bra 	$L__BB0_20;
$L__BB0_21:
	setp.eq.s32 	%p18, %r23, 0;
	@%p18 bra 	$L__BB0_29;
	add.s32 	%r156, %r23, -1;
	setp.lt.u32 	%p19, %r156, 3;
	@%p19 bra 	$L__BB0_24;
	add.s32 	%r157, %r290, %r40;
	shl.b32 	%r158, %r157, 1;
	mov.u32 	%r159, shared_mem;
	add.s32 	%r160, %r159, %r158;
	ld.shared.u16 	%rs12, [%r160];
	// begin inline asm
	{  cvt.f32.f16 %f69, %rs12;}

	// end inline asm
	mul.wide.u32 	%rd51, %r290, 4;
	add.s64 	%rd52, %rd2, %rd51;
	st.local.f32 	[%rd52], %f69;
	ld.shared.u16 	%rs13, [%r160+2];
	// begin inline asm
	{  cvt.f32.f16 %f70, %rs13;}

	// end inline asm
	st.local.f32 	[%rd52+4], %f70;
	ld.shared.u16 	%rs14, [%r160+4];
	// begin inline asm
	{  cvt.f32.f16 %f71, %rs14;}

	// end inline asm
	st.local.f32 	[%rd52+8], %f71;
	ld.shared.u16 	%rs15, [%r160+6];
	// begin inline asm
	{  cvt.f32.f16 %f72, %rs15;}

	// end inline asm
	st.local.f32 	[%rd52+12], %f72;
	add.s32 	%r290, %r290, 4;
$L__BB0_24:
	setp.eq.s32 	%p20, %r24, 0;
	@%p20 bra 	$L__BB0_29;
	setp.eq.s32 	%p21, %r24, 1;
	@%p21 bra 	$L__BB0_27;
	add.s32 	%r161, %r290, %r40;
	shl.b32 	%r162, %r161, 1;
	mov.u32 	%r163, shared_mem;
	add.s32 	%r164, %r163, %r162;
	ld.shared.u16 	%rs16, [%r164];
	// begin inline asm
	{  cvt.f32.f16 %f73, %rs16;}

	// end inline asm
	mul.wide.u32 	%rd53, %r290, 4;
	add.s64 	%rd54, %rd2, %rd53;
	st.local.f32 	[%rd54], %f73;
	ld.shared.u16 	%rs17, [%r164+2];
	// begin inline asm
	{  cvt.f32.f16 %f74, %rs17;}

	// end inline asm
	st.local.f32 	[%rd54+4], %f74;
	add.s32 	%r290, %r290, 2;
$L__BB0_27:
	and.b32  	%r165, %r111, 1;
	setp.eq.b32 	%p22, %r165, 1;
	not.pred 	%p23, %p22;
	@%p23 bra 	$L__BB0_29;
	add.s32 	%r166, %r290, %r40;
	shl.b32 	%r167, %r166, 1;
	mov.u32 	%r168, shared_mem;
	add.s32 	%r169, %r168, %r167;
	ld.shared.u16 	%rs18, [%r169];
	// begin inline asm
	{  cvt.f32.f16 %f75, %rs18;}

	// end inline asm
	mul.wide.u32 	%rd55, %r290, 4;
	add.s64 	%rd56, %rd2, %rd55;
	st.local.f32 	[%rd56], %f75;
$L__BB0_29:
	add.s32 	%r170, %r287, %r7;
	mul.wide.s32 	%rd57, %r170, 4;
	add.s64 	%rd9, %rd7, %rd57;
	ld.global.f32 	%f3, [%rd9];
	add.s64 	%rd10, %rd6, %rd57;
	ld.global.f32 	%f4, [%rd10];
	@%p15 bra 	$L__BB0_45;
	mov.f32 	%f432, 0fCE6E6B28;
	mov.b32 	%r292, 0;
$L__BB0_31:
	setp.lt.u32 	%p32, %r22, 15;
	mul.lo.s32 	%r49, %r292, %r111;
	mov.f32 	%f428, 0f00000000;
	mov.b32 	%r295, 0;
	@%p32 bra 	$L__BB0_34;
	mov.f32 	%f428, 0f00000000;
	mov.b32 	%r293, 0;
$L__BB0_33:
	.pragma "nounroll";
	mul.wide.u32 	%rd61, %r293, 4;
	add.s64 	%rd62, %rd2, %rd61;
	ld.local.v4.f32 	{%f99, %f100, %f101, %f102}, [%rd62];
	add.s32 	%r176, %r293, %r49;
	shl.b32 	%r177, %r176, 1;
	add.s32 	%r178, %r13, %r177;
	ld.shared.u16 	%rs19, [%r178];
	// begin inline asm
	{  cvt.f32.f16 %f83, %rs19;}

	// end inline asm
	fma.rn.f32 	%f103, %f99, %f83, %f428;
	ld.shared.u16 	%rs20, [%r178+2];
	// begin inline asm
	{  cvt.f32.f16 %f84, %rs20;}

	// end inline asm
	fma.rn.f32 	%f104, %f100, %f84, %f103;
	ld.shared.u16 	%rs21, [%r178+4];
	// begin inline asm
	{  cvt.f32.f16 %f85, %rs21;}

	// end inline asm
	fma.rn.f32 	%f105, %f101, %f85, %f104;
	ld.shared.u16 	%rs22, [%r178+6];
	// begin inline asm
	{  cvt.f32.f16 %f86, %rs22;}

	// end inline asm
	fma.rn.f32 	%f106, %f102, %f86, %f105;
	ld.local.v4.f32 	{%f107, %f108, %f109, %f110}, [%rd62+16];
	ld.shared.u16 	%rs23, [%r178+8];
	// begin inline asm
	{  cvt.f32.f16 %f87, %rs23;}

	// end inline asm
	fma.rn.f32 	%f111, %f107, %f87, %f106;
	ld.shared.u16 	%rs24, [%r178+10];
	// begin inline asm
	{  cvt.f32.f16 %f88, %rs24;}

	// end inline asm
	fma.rn.f32 	%f112, %f108, %f88, %f111;
	ld.shared.u16 	%rs25, [%r178+12];
	// begin inline asm
	{  cvt.f32.f16 %f89, %rs25;}

	// end inline asm
	fma.rn.f32 	%f113, %f109, %f89, %f112;
	ld.shared.u16 	%rs26, [%r178+14];
	// begin inline asm
	{  cvt.f32.f16 %f90, %rs26;}

	// end inline asm
	fma.rn.f32 	%f114, %f110, %f90, %f113;
	ld.local.v4.f32 	{%f115, %f116, %f117, %f118}, [%rd62+32];
	ld.shared.u16 	%rs27, [%r178+16];
	// begin inline asm
	{  cvt.f32.f16 %f91, %rs27;}

	// end inline asm
	fma.rn.f32 	%f119, %f115, %f91, %f114;
	ld.shared.u16 	%rs28, [%r178+18];
	// begin inline asm
	{  cvt.f32.f16 %f92, %rs28;}

	// end inline asm
	fma.rn.f32 	%f120, %f116, %f92, %f119;
	ld.shared.u16 	%rs29, [%r178+20];
	// begin inline asm
	{  cvt.f32.f16 %f93, %rs29;}

	// end inline asm
	fma.rn.f32 	%f121, %f117, %f93, %f120;
	ld.shared.u16 	%rs30, [%r178+22];
	// begin inline asm
	{  cvt.f32.f16 %f94, %rs30;}

	// end inline asm
	fma.rn.f32 	%f122, %f118, %f94, %f121;
	ld.local.v4.f32 	{%f123, %f124, %f125, %f126}, [%rd62+48];
	ld.shared.u16 	%rs31, [%r178+24];
	// begin inline asm
	{  cvt.f32.f16 %f95, %rs31;}

	// end inline asm
	fma.rn.f32 	%f127, %f123, %f95, %f122;
	ld.shared.u16 	%rs32, [%r178+26];
	// begin inline asm
	{  cvt.f32.f16 %f96, %rs32;}

	// end inline asm
	fma.rn.f32 	%f128, %f124, %f96, %f127;
	ld.shared.u16 	%rs33, [%r178+28];
	// begin inline asm
	{  cvt.f32.f16 %f97, %rs33;}

	// end inline asm
	fma.rn.f32 	%f129, %f125, %f97, %f128;
	ld.shared.u16 	%rs34, [%r178+30];
	// begin inline asm
	{  cvt.f32.f16 %f98, %rs34;}

	// end inline asm
	fma.rn.f32 	%f428, %f126, %f98, %f129;
	add.s32 	%r293, %r293, 16;
	setp.ne.s32 	%p33, %r293, %r27;
	mov.u32 	%r295, %r27;
	@%p33 bra 	$L__BB0_33;
$L__BB0_34:
	setp.eq.s32 	%p34, %r25, 0;
	@%p34 bra 	$L__BB0_44;
	add.s32 	%r179, %r25, -1;
	setp.lt.u32 	%p35, %r179, 7;
	@%p35 bra 	$L__BB0_37;
	mul.wide.u32 	%rd63, %r295, 4;
	add.s64 	%rd64, %rd2, %rd63;
	ld.local.f32 	%f139, [%rd64];
	add.s32 	%r180, %r295, %r49;
	shl.b32 	%r181, %r180, 1;
	add.s32 	%r182, %r13, %r181;
	ld.shared.u16 	%rs35, [%r182];
	// begin inline asm
	{  cvt.f32.f16 %f131, %rs35;}

	// end inline asm
	fma.rn.f32 	%f140, %f139, %f131, %f428;
	ld.local.f32 	%f141, [%rd64+4];
	ld.shared.u16 	%rs36, [%r182+2];
	// begin inline asm
	{  cvt.f32.f16 %f132, %rs36;}

	// end inline asm
	fma.rn.f32 	%f142, %f141, %f132, %f140;
	ld.local.f32 	%f143, [%rd64+8];
	ld.shared.u16 	%rs37, [%r182+4];
	// begin inline asm
	{  cvt.f32.f16 %f133, %rs37;}

	// end inline asm
	fma.rn.f32 	%f144, %f143, %f133, %f142;
	ld.local.f32 	%f145, [%rd64+12];
	ld.shared.u16 	%rs38, [%r182+6];
	// begin inline asm
	{  cvt.f32.f16 %f134, %rs38;}

	// end inline asm
	fma.rn.f32 	%f146, %f145, %f134, %f144;
	ld.local.f32 	%f147, [%rd64+16];
	ld.shared.u16 	%rs39, [%r182+8];
	// begin inline asm
	{  cvt.f32.f16 %f135, %rs39;}

	// end inline asm
	fma.rn.f32 	%f148, %f147, %f135, %f146;
	ld.local.f32 	%f149, [%rd64+20];
	ld.shared.u16 	%rs40, [%r182+10];
	// begin inline asm
	{  cvt.f32.f16 %f136, %rs40;}

	// end inline asm
	fma.rn.f32 	%f150, %f149, %f136, %f148;
	ld.local.f32 	%f151, [%rd64+24];
	ld.shared.u16 	%rs41, [%r182+12];
	// begin inline asm
	{  cvt.f32.f16 %f137, %rs41;}

	// end inline asm
	fma.rn.f32 	%f152, %f151, %f137, %f150;
	ld.local.f32 	%f153, [%rd64+28];
	ld.shared.u16 	%rs42, [%r182+14];
	// begin inline asm
	{  cvt.f32.f16 %f138, %rs42;}

	// end inline asm
	fma.rn.f32 	%f428, %f153, %f138, %f152;
	add.s32 	%r295, %r295, 8;
$L__BB0_37:
	setp.eq.s32 	%p36, %r23, 0;
	@%p36 bra 	$L__BB0_44;
	add.s32 	%r183, %r23, -1;
	setp.lt.u32 	%p37, %r183, 3;
	@%p37 bra 	$L__BB0_40;
	mul.wide.u32 	%rd65, %r295, 4;
	add.s64 	%rd66, %rd2, %rd65;
	ld.local.f32 	%f159, [%rd66];
	add.s32 	%r184, %r295, %r49;
	shl.b32 	%r185, %r184, 1;
	add.s32 	%r186, %r13, %r185;
	ld.shared.u16 	%rs43, [%r186];
	// begin inline asm
	{  cvt.f32.f16 %f155, %rs43;}

	// end inline asm
	fma.rn.f32 	%f160, %f159, %f155, %f428;
	ld.local.f32 	%f161, [%rd66+4];
	ld.shared.u16 	%rs44, [%r186+2];
	// begin inline asm
	{  cvt.f32.f16 %f156, %rs44;}

	// end inline asm
	fma.rn.f32 	%f162, %f161, %f156, %f160;
	ld.local.f32 	%f163, [%rd66+8];
	ld.shared.u16 	%rs45, [%r186+4];
	// begin inline asm
	{  cvt.f32.f16 %f157, %rs45;}

	// end inline asm
	fma.rn.f32 	%f164, %f163, %f157, %f162;
	ld.local.f32 	%f165, [%rd66+12];
	ld.shared.u16 	%rs46, [%r186+6];
	// begin inline asm
	{  cvt.f32.f16 %f158, %rs46;}

	// end inline asm
	fma.rn.f32 	%f428, %f165, %f158, %f164;
	add.s32 	%r295, %r295, 4;
$L__BB0_40:
	setp.eq.s32 	%p38, %r24, 0;
	@%p38 bra 	$L__BB0_44;
	setp.eq.s32 	%p39, %r24, 1;
	mul.wide.u32 	%rd67, %r295, 4;
	add.s64 	%rd11, %rd2, %rd67;
	ld.local.f32 	%f167, [%rd11];
	add.s32 	%r187, %r295, %r49;
	shl.b32 	%r188, %r187, 1;
	add.s32 	%r57, %r13, %r188;
	ld.shared.u16 	%rs47, [%r57];
	// begin inline asm
	{  cvt.f32.f16 %f166, %rs47;}

	// end inline asm
	fma.rn.f32 	%f428, %f167, %f166, %f428;
	@%p39 bra 	$L__BB0_44;
	setp.eq.s32 	%p40, %r24, 2;
	ld.local.f32 	%f169, [%rd11+4];
	ld.shared.u16 	%rs48, [%r57+2];
	// begin inline asm
	{  cvt.f32.f16 %f168, %rs48;}

	// end inline asm
	fma.rn.f32 	%f428, %f169, %f168, %f428;
	@%p40 bra 	$L__BB0_44;
	ld.local.f32 	%f171, [%rd11+8];
	ld.shared.u16 	%rs49, [%r57+4];
	// begin inline asm
	{  cvt.f32.f16 %f170, %rs49;}

	// end inline asm
	fma.rn.f32 	%f428, %f171, %f170, %f428;
$L__BB0_44:
	mul.f32 	%f172, %f2, %f428;
	mul.wide.u32 	%rd68, %r292, 4;
	add.s64 	%rd69, %rd3, %rd68;
	st.local.f32 	[%rd69], %f172;
	setp.gt.f32 	%p41, %f172, %f432;
	selp.f32 	%f432, %f172, %f432, %p41;
	add.s32 	%r292, %r292, 1;
	setp.eq.s32 	%p42, %r292, %r31;
	@%p42 bra 	$L__BB0_52;
	bra.uni 	$L__BB0_31;
$L__BB0_45:
	mul.f32 	%f21, %f2, 0f00000000;
	setp.lt.s32 	%p25, %r30, 4;
	mov.f32 	%f432, 0fCE6E6B28;
	mov.b32 	%r298, 0;
	@%p25 bra 	$L__BB0_48;
	mov.f32 	%f432, 0fCE6E6B28;
	mov.b32 	%r297, 0;
$L__BB0_47:
	mul.wide.u32 	%rd58, %r297, 4;
	add.s64 	%rd59, %rd3, %rd58;
	setp.gt.f32 	%p26, %f21, %f432;
	selp.f32 	%f432, %f21, %f432, %p26;
	st.local.v4.f32 	[%rd59], {%f21, %f21, %f21, %f21};
	add.s32 	%r297, %r297, 4;
	and.b32  	%r298, %r31, 2147483644;
	setp.ne.s32 	%p27, %r297, %r298;
	@%p27 bra 	$L__BB0_47;
$L__BB0_48:
	setp.eq.s32 	%p28, %r37, 0;
	@%p28 bra 	$L__BB0_52;
	setp.eq.s32 	%p29, %r37, 1;
	mul.wide.u32 	%rd60, %r298, 4;
	add.s64 	%rd12, %rd3, %rd60;
	st.local.f32 	[%rd12], %f21;
	setp.gt.f32 	%p30, %f21, %f432;
	selp.f32 	%f432, %f21, %f432, %p30;
	@%p29 bra 	$L__BB0_52;
	setp.eq.s32 	%p31, %r37, 2;
	st.local.f32 	[%rd12+4], %f21;
	@%p31 bra 	$L__BB0_52;
	st.local.f32 	[%rd12+8], %f21;
$L__BB0_52:
	setp.lt.s32 	%p43, %r30, 4;
	mov.f32 	%f436, 0f00000000;
	mov.b32 	%r300, 0;
	@%p43 bra 	$L__BB0_55;
	mov.f32 	%f436, 0f00000000;
	mov.b32 	%r299, 0;
$L__BB0_54:
	mul.wide.u32 	%rd70, %r299, 4;
	add.s64 	%rd71, %rd3, %rd70;
	ld.local.v4.f32 	{%f176, %f177, %f178, %f179}, [%rd71];
	sub.f32 	%f180, %f176, %f432;
	fma.rn.f32 	%f181, %f180, 0f3BBB989D, 0f3F000000;
	cvt.sat.f32.f32 	%f182, %f181;
	mov.f32 	%f183, 0f4B400001;
	mov.f32 	%f184, 0f437C0000;
	fma.rm.f32 	%f185, %f182, %f184, %f183;
	add.f32 	%f186, %f185, 0fCB40007F;
	neg.f32 	%f187, %f186;
	fma.rn.f32 	%f188, %f180, 0f3FB8AA3B, %f187;
	fma.rn.f32 	%f189, %f180, 0f32A57060, %f188;
	mov.b32 	%r191, %f185;
	shl.b32 	%r192, %r191, 23;
	mov.b32 	%f190, %r192;
	ex2.approx.ftz.f32 	%f191, %f189;
	mul.f32 	%f192, %f191, %f190;
	add.s64 	%rd72, %rd4, %rd70;
	add.f32 	%f193, %f436, %f192;
	sub.f32 	%f194, %f177, %f432;
	fma.rn.f32 	%f195, %f194, 0f3BBB989D, 0f3F000000;
	cvt.sat.f32.f32 	%f196, %f195;
	fma.rm.f32 	%f197, %f196, %f184, %f183;
	add.f32 	%f198, %f197, 0fCB40007F;
	neg.f32 	%f199, %f198;
	fma.rn.f32 	%f200, %f194, 0f3FB8AA3B, %f199;
	fma.rn.f32 	%f201, %f194, 0f32A57060, %f200;
	mov.b32 	%r193, %f197;
	shl.b32 	%r194, %r193, 23;
	mov.b32 	%f202, %r194;
	ex2.approx.ftz.f32 	%f203, %f201;
	mul.f32 	%f204, %f203, %f202;
	add.f32 	%f205, %f193, %f204;
	sub.f32 	%f206, %f178, %f432;
	fma.rn.f32 	%f207, %f206, 0f3BBB989D, 0f3F000000;
	cvt.sat.f32.f32 	%f208, %f207;
	fma.rm.f32 	%f209, %f208, %f184, %f183;
	add.f32 	%f210, %f209, 0fCB40007F;
	neg.f32 	%f211, %f210;
	fma.rn.f32 	%f212, %f206, 0f3FB8AA3B, %f211;
	fma.rn.f32 	%f213, %f206, 0f32A57060, %f212;
	mov.b32 	%r195, %f209;
	shl.b32 	%r196, %r195, 23;
	mov.b32 	%f214, %r196;
	ex2.approx.ftz.f32 	%f215, %f213;
	mul.f32 	%f216, %f215, %f214;
	add.f32 	%f217, %f205, %f216;
	sub.f32 	%f218, %f179, %f432;
	fma.rn.f32 	%f219, %f218, 0f3BBB989D, 0f3F000000;
	cvt.sat.f32.f32 	%f220, %f219;
	fma.rm.f32 	%f221, %f220, %f184, %f183;
	add.f32 	%f222, %f221, 0fCB40007F;
	neg.f32 	%f223, %f222;
	fma.rn.f32 	%f224, %f218, 0f3FB8AA3B, %f223;
	fma.rn.f32 	%f225, %f218, 0f32A57060, %f224;
	mov.b32 	%r197, %f221;
	shl.b32 	%r198, %r197, 23;
	mov.b32 	%f226, %r198;
	ex2.approx.ftz.f32 	%f227, %f225;
	mul.f32 	%f228, %f227, %f226;
	st.local.v4.f32 	[%rd72], {%f192, %f204, %f216, %f228};
	add.f32 	%f436, %f217, %f228;
	add.s32 	%r299, %r299, 4;
	and.b32  	%r300, %r31, 2147483644;
	setp.ne.s32 	%p44, %r299, %r300;
	@%p44 bra 	$L__BB0_54;
$L__BB0_55:
	setp.eq.s32 	%p45, %r37, 0;
	@%p45 bra 	$L__BB0_59;
	setp.eq.s32 	%p46, %r37, 1;
	mul.wide.u32 	%rd73, %r300, 4;
	add.s64 	%rd13, %rd3, %rd73;
	ld.local.f32 	%f229, [%rd13];
	sub.f32 	%f230, %f229, %f432;
	fma.rn.f32 	%f231, %f230, 0f3BBB989D, 0f3F000000;
	cvt.sat.f32.f32 	%f232, %f231;
	mov.f32 	%f233, 0f4B400001;
	mov.f32 	%f234, 0f437C0000;
	fma.rm.f32 	%f235, %f232, %f234, %f233;
	add.f32 	%f236, %f235, 0fCB40007F;
	neg.f32 	%f237, %f236;
	fma.rn.f32 	%f238, %f230, 0f3FB8AA3B, %f237;
	fma.rn.f32 	%f239, %f230, 0f32A57060, %f238;
	mov.b32 	%r199, %f235;
	shl.b32 	%r200, %r199, 23;
	mov.b32 	%f240, %r200;
	ex2.approx.ftz.f32 	%f241, %f239;
	mul.f32 	%f242, %f241, %f240;
	add.s64 	%rd14, %rd4, %rd73;
	st.local.f32 	[%rd14], %f242;
	add.f32 	%f436, %f436, %f242;
	@%p46 bra 	$L__BB0_59;
	setp.eq.s32 	%p47, %r37, 2;
	ld.local.f32 	%f243, [%rd13+4];
	sub.f32 	%f244, %f243, %f432;
	fma.rn.f32 	%f245, %f244, 0f3BBB989D, 0f3F000000;
	cvt.sat.f32.f32 	%f246, %f245;
	mov.f32 	%f247, 0f4B400001;
	mov.f32 	%f248, 0f437C0000;
	fma.rm.f32 	%f249, %f246, %f248, %f247;
	add.f32 	%f250, %f249, 0fCB40007F;
	neg.f32 	%f251, %f250;
	fma.rn.f32 	%f252, %f244, 0f3FB8AA3B, %f251;
	fma.rn.f32 	%f253, %f244, 0f32A57060, %f252;
	mov.b32 	%r201, %f249;
	shl.b32 	%r202, %r201, 23;
	mov.b32 	%f254, %r202;
	ex2.approx.ftz.f32 	%f255, %f253;
	mul.f32 	%f256, %f255, %f254;
	st.local.f32 	[%rd14+4], %f256;
	add.f32 	%f436, %f436, %f256;
	@%p47 bra 	$L__BB0_59;
	ld.local.f32 	%f257, [%rd13+8];
	sub.f32 	%f258, %f257, %f432;
	fma.rn.f32 	%f259, %f258, 0f3BBB989D, 0f3F000000;
	cvt.sat.f32.f32 	%f260, %f259;
	mov.f32 	%f261, 0f4B400001;
	mov.f32 	%f262, 0f437C0000;
	fma.rm.f32 	%f263, %f260, %f262, %f261;
	add.f32 	%f264, %f263, 0fCB40007F;
	neg.f32 	%f265, %f264;
	fma.rn.f32 	%f266, %f258, 0f3FB8AA3B, %f265;
	fma.rn.f32 	%f267, %f258, 0f32A57060, %f266;
	mov.b32 	%r203, %f263;
	shl.b32 	%r204, %r203, 23;
	mov.b32 	%f268, %r204;
	ex2.approx.ftz.f32 	%f269, %f267;
	mul.f32 	%f270, %f269, %f268;
	st.local.f32 	[%rd14+8], %f270;
	add.f32 	%f436, %f436, %f270;
$L__BB0_59:
	max.f32 	%f36, %f3, %f432;
	sub.f32 	%f271, %f3, %f36;
	fma.rn.f32 	%f272, %f271, 0f3BBB989D, 0f3F000000;
	cvt.sat.f32.f32 	%f273, %f272;
	mov.f32 	%f274, 0f4B400001;
	mov.f32 	%f275, 0f437C0000;
	fma.rm.f32 	%f276, %f273, %f275, %f274;
	add.f32 	%f277, %f276, 0fCB40007F;
	neg.f32 	%f278, %f277;
	fma.rn.f32 	%f279, %f271, 0f3FB8AA3B, %f278;
	fma.rn.f32 	%f280, %f271, 0f32A57060, %f279;
	mov.b32 	%r205, %f276;
	shl.b32 	%r206, %r205, 23;
	mov.b32 	%f281, %r206;
	ex2.approx.ftz.f32 	%f282, %f280;
	mul.f32 	%f37, %f282, %f281;
	sub.f32 	%f283, %f432, %f36;
	fma.rn.f32 	%f284, %f283, 0f3BBB989D, 0f3F000000;
	cvt.sat.f32.f32 	%f285, %f284;
	fma.rm.f32 	%f286, %f285, %f275, %f274;
	add.f32 	%f287, %f286, 0fCB40007F;
	neg.f32 	%f288, %f287;
	fma.rn.f32 	%f289, %f283, 0f3FB8AA3B, %f288;
	fma.rn.f32 	%f290, %f283, 0f32A57060, %f289;
	mov.b32 	%r207, %f286;
	shl.b32 	%r208, %r207, 23;
	mov.b32 	%f291, %r208;
	ex2.approx.ftz.f32 	%f292, %f290;
	mul.f32 	%f38, %f292, %f291;
	mul.f32 	%f293, %f436, %f38;
	fma.rn.f32 	%f39, %f4, %f37, %f293;
	@%p15 bra 	$L__BB0_75;
	mul.lo.s32 	%r67, %r287, %r111;
	mov.b32 	%r301, 0;
$L__BB0_61:
	setp.lt.s32 	%p49, %r30, 16;
	add.s32 	%r211, %r301, %r67;
	shl.b32 	%r212, %r211, 2;
	add.s32 	%r69, %r15, %r212;
	ld.shared.f32 	%f296, [%r69];
	mul.f32 	%f40, %f37, %f296;
	st.shared.f32 	[%r69], %f40;
	mov.f32 	%f444, 0f00000000;
	mov.b32 	%r304, 0;
	@%p49 bra 	$L__BB0_64;
	mov.f32 	%f444, 0f00000000;
	mov.b32 	%r302, 0;
$L__BB0_63:
	.pragma "nounroll";
	mul.wide.u32 	%rd74, %r302, 4;
	add.s64 	%rd75, %rd4, %rd74;
	ld.local.v4.f32 	{%f314, %f315, %f316, %f317}, [%rd75];
	mad.lo.s32 	%r214, %r302, %r111, %r301;
	shl.b32 	%r215, %r214, 1;
	add.s32 	%r216, %r14, %r215;
	ld.shared.u16 	%rs50, [%r216];
	// begin inline asm
	{  cvt.f32.f16 %f298, %rs50;}

	// end inline asm
	fma.rn.f32 	%f318, %f314, %f298, %f444;
	shl.b32 	%r217, %r111, 1;
	add.s32 	%r218, %r216, %r217;
	ld.shared.u16 	%rs51, [%r218];
	// begin inline asm
	{  cvt.f32.f16 %f299, %rs51;}

	// end inline asm
	fma.rn.f32 	%f319, %f315, %f299, %f318;
	add.s32 	%r219, %r218, %r217;
	ld.shared.u16 	%rs52, [%r219];
	// begin inline asm
	{  cvt.f32.f16 %f300, %rs52;}

	// end inline asm
	fma.rn.f32 	%f320, %f316, %f300, %f319;
	add.s32 	%r220, %r219, %r217;
	ld.shared.u16 	%rs53, [%r220];
	// begin inline asm
	{  cvt.f32.f16 %f301, %rs53;}

	// end inline asm
	fma.rn.f32 	%f321, %f317, %f301, %f320;
	ld.local.v4.f32 	{%f322, %f323, %f324, %f325}, [%rd75+16];
	add.s32 	%r221, %r220, %r217;
	ld.shared.u16 	%rs54, [%r221];
	// begin inline asm
	{  cvt.f32.f16 %f302, %rs54;}

	// end inline asm
	fma.rn.f32 	%f326, %f322, %f302, %f321;
	add.s32 	%r222, %r221, %r217;
	ld.shared.u16 	%rs55, [%r222];
	// begin inline asm
	{  cvt.f32.f16 %f303, %rs55;}

	// end inline asm
	fma.rn.f32 	%f327, %f323, %f303, %f326;
	add.s32 	%r223, %r222, %r217;
	ld.shared.u16 	%rs56, [%r223];
	// begin inline asm
	{  cvt.f32.f16 %f304, %rs56;}

	// end inline asm
	fma.rn.f32 	%f328, %f324, %f304, %f327;
	add.s32 	%r224, %r223, %r217;
	ld.shared.u16 	%rs57, [%r224];
	// begin inline asm
	{  cvt.f32.f16 %f305, %rs57;}

	// end inline asm
	fma.rn.f32 	%f329, %f325, %f305, %f328;
	ld.local.v4.f32 	{%f330, %f331, %f332, %f333}, [%rd75+32];
	add.s32 	%r225, %r224, %r217;
	ld.shared.u16 	%rs58, [%r225];
	// begin inline asm
	{  cvt.f32.f16 %f306, %rs58;}

	// end inline asm
	fma.rn.f32 	%f334, %f330, %f306, %f329;
	add.s32 	%r226, %r225, %r217;
	ld.shared.u16 	%rs59, [%r226];
	// begin inline asm
	{  cvt.f32.f16 %f307, %rs59;}

	// end inline asm
	fma.rn.f32 	%f335, %f331, %f307, %f334;
	add.s32 	%r227, %r226, %r217;
	ld.shared.u16 	%rs60, [%r227];
	// begin inline asm
	{  cvt.f32.f16 %f308, %rs60;}

	// end inline asm
	fma.rn.f32 	%f336, %f332, %f308, %f335;
	add.s32 	%r228, %r227, %r217;
	ld.shared.u16 	%rs61, [%r228];
	// begin inline asm
	{  cvt.f32.f16 %f309, %rs61;}

	// end inline asm
	fma.rn.f32 	%f337, %f333, %f309, %f336;
	ld.local.v4.f32 	{%f338, %f339, %f340, %f341}, [%rd75+48];
	add.s32 	%r229, %r228, %r217;
	ld.shared.u16 	%rs62, [%r229];
	// begin inline asm
	{  cvt.f32.f16 %f310, %rs62;}

	// end inline asm
	fma.rn.f32 	%f342, %f338, %f310, %f337;
	add.s32 	%r230, %r229, %r217;
	ld.shared.u16 	%rs63, [%r230];
	// begin inline asm
	{  cvt.f32.f16 %f311, %rs63;}

	// end inline asm
	fma.rn.f32 	%f343, %f339, %f311, %f342;
	add.s32 	%r231, %r230, %r217;
	ld.shared.u16 	%rs64, [%r231];
	// begin inline asm
	{  cvt.f32.f16 %f312, %rs64;}

	// end inline asm
	fma.rn.f32 	%f344, %f340, %f312, %f343;
	add.s32 	%r232, %r231, %r217;
	ld.shared.u16 	%rs65, [%r232];
	// begin inline asm
	{  cvt.f32.f16 %f313, %rs65;}

	// end inline asm
	fma.rn.f32 	%f444, %f341, %f313, %f344;
	add.s32 	%r302, %r302, 16;
	setp.ne.s32 	%p50, %r302, %r38;
	mov.u32 	%r304, %r38;
	@%p50 bra 	$L__BB0_63;
$L__BB0_64:
	and.b32  	%r233, %r31, 15;
	setp.eq.s32 	%p51, %r233, 0;
	@%p51 bra 	$L__BB0_74;
	and.b32  	%r234, %r31, 15;
	add.s32 	%r235, %r234, -1;
	setp.lt.u32 	%p52, %r235, 7;
	@%p52 bra 	$L__BB0_67;
	mul.wide.u32 	%rd76, %r304, 4;
	add.s64 	%rd77, %rd4, %rd76;
	ld.local.f32 	%f354, [%rd77];
	mad.lo.s32 	%r236, %r304, %r111, %r301;
	shl.b32 	%r237, %r236, 1;
	add.s32 	%r238, %r14, %r237;
	ld.shared.u16 	%rs66, [%r238];
	// begin inline asm
	{  cvt.f32.f16 %f346, %rs66;}

	// end inline asm
	fma.rn.f32 	%f355, %f354, %f346, %f444;
	ld.local.f32 	%f356, [%rd77+4];
	shl.b32 	%r239, %r111, 1;
	add.s32 	%r240, %r238, %r239;
	ld.shared.u16 	%rs67, [%r240];
	// begin inline asm
	{  cvt.f32.f16 %f347, %rs67;}

	// end inline asm
	fma.rn.f32 	%f357, %f356, %f347, %f355;
	ld.local.f32 	%f358, [%rd77+8];
	add.s32 	%r241, %r240, %r239;
	ld.shared.u16 	%rs68, [%r241];
	// begin inline asm
	{  cvt.f32.f16 %f348, %rs68;}

	// end inline asm
	fma.rn.f32 	%f359, %f358, %f348, %f357;
	ld.local.f32 	%f360, [%rd77+12];
	add.s32 	%r242, %r241, %r239;
	ld.shared.u16 	%rs69, [%r242];
	// begin inline asm
	{  cvt.f32.f16 %f349, %rs69;}

	// end inline asm
	fma.rn.f32 	%f361, %f360, %f349, %f359;
	ld.local.f32 	%f362, [%rd77+16];
	add.s32 	%r243, %r242, %r239;
	ld.shared.u16 	%rs70, [%r243];
	// begin inline asm
	{  cvt.f32.f16 %f350, %rs70;}

	// end inline asm
	fma.rn.f32 	%f363, %f362, %f350, %f361;
	ld.local.f32 	%f364, [%rd77+20];
	add.s32 	%r244, %r243, %r239;
	ld.shared.u16 	%rs71, [%r244];
	// begin inline asm
	{  cvt.f32.f16 %f351, %rs71;}

	// end inline asm
	fma.rn.f32 	%f365, %f364, %f351, %f363;
	ld.local.f32 	%f366, [%rd77+24];
	add.s32 	%r245, %r244, %r239;
	ld.shared.u16 	%rs72, [%r245];
	// begin inline asm
	{  cvt.f32.f16 %f352, %rs72;}

	// end inline asm
	fma.rn.f32 	%f367, %f366, %f352, %f365;
	ld.local.f32 	%f368, [%rd77+28];
	add.s32 	%r246, %r245, %r239;
	ld.shared.u16 	%rs73, [%r246];
	// begin inline asm
	{  cvt.f32.f16 %f353, %rs73;}

	// end inline asm
	fma.rn.f32 	%f444, %f368, %f353, %f367;
	add.s32 	%r304, %r304, 8;
$L__BB0_67:
	and.b32  	%r247, %r31, 7;
	setp.eq.s32 	%p53, %r247, 0;
	@%p53 bra 	$L__BB0_74;
	and.b32  	%r248, %r31, 7;
	add.s32 	%r249, %r248, -1;
	setp.lt.u32 	%p54, %r249, 3;
	@%p54 bra 	$L__BB0_70;
	mul.wide.u32 	%rd78, %r304, 4;
	add.s64 	%rd79, %rd4, %rd78;
	ld.local.f32 	%f374, [%rd79];
	mad.lo.s32 	%r250, %r304, %r111, %r301;
	shl.b32 	%r251, %r250, 1;
	add.s32 	%r252, %r14, %r251;
	ld.shared.u16 	%rs74, [%r252];
	// begin inline asm
	{  cvt.f32.f16 %f370, %rs74;}

	// end inline asm
	fma.rn.f32 	%f375, %f374, %f370, %f444;
	ld.local.f32 	%f376, [%rd79+4];
	shl.b32 	%r253, %r111, 1;
	add.s32 	%r254, %r252, %r253;
	ld.shared.u16 	%rs75, [%r254];
	// begin inline asm
	{  cvt.f32.f16 %f371, %rs75;}

	// end inline asm
	fma.rn.f32 	%f377, %f376, %f371, %f375;
	ld.local.f32 	%f378, [%rd79+8];
	add.s32 	%r255, %r254, %r253;
	ld.shared.u16 	%rs76, [%r255];
	// begin inline asm
	{  cvt.f32.f16 %f372, %rs76;}

	// end inline asm
	fma.rn.f32 	%f379, %f378, %f372, %f377;
	ld.local.f32 	%f380, [%rd79+12];
	add.s32 	%r256, %r255, %r253;
	ld.shared.u16 	%rs77, [%r256];
	// begin inline asm
	{  cvt.f32.f16 %f373, %rs77;}

	// end inline asm
	fma.rn.f32 	%f444, %f380, %f373, %f379;
	add.s32 	%r304, %r304, 4;
$L__BB0_70:
	@%p45 bra 	$L__BB0_74;
	setp.eq.s32 	%p56, %r37, 1;
	mul.wide.u32 	%rd80, %r304, 4;
	add.s64 	%rd15, %rd4, %rd80;
	ld.local.f32 	%f382, [%rd15];
	mad.lo.s32 	%r257, %r304, %r111, %r301;
	shl.b32 	%r258, %r257, 1;
	add.s32 	%r77, %r14, %r258;
	ld.shared.u16 	%rs78, [%r77];
	// begin inline asm
	{  cvt.f32.f16 %f381, %rs78;}

	// end inline asm
	fma.rn.f32 	%f444, %f382, %f381, %f444;
	@%p56 bra 	$L__BB0_74;
	setp.eq.s32 	%p57, %r37, 2;
	ld.local.f32 	%f384, [%rd15+4];
	shl.b32 	%r78, %r111, 1;
	add.s32 	%r79, %r77, %r78;
	ld.shared.u16 	%rs79, [%r79];
	// begin inline asm
	{  cvt.f32.f16 %f383, %rs79;}

	// end inline asm
	fma.rn.f32 	%f444, %f384, %f383, %f444;
	@%p57 bra 	$L__BB0_74;
	ld.local.f32 	%f386, [%rd15+8];
	add.s32 	%r259, %r79, %r78;
	ld.shared.u16 	%rs80, [%r259];
	// begin inline asm
	{  cvt.f32.f16 %f385, %rs80;}

	// end inline asm
	fma.rn.f32 	%f444, %f386, %f385, %f444;
$L__BB0_74:
	fma.rn.f32 	%f387, %f38, %f444, %f40;
	st.shared.f32 	[%r69], %f387;
	add.s32 	%r301, %r301, 1;
	setp.ne.s32 	%p58, %r301, %r111;
	@%p58 bra 	$L__BB0_61;
$L__BB0_75:
	st.global.f32 	[%rd10], %f39;
	st.global.f32 	[%rd9], %f36;
	mov.u32 	%r260, %ntid.x;
	add.s32 	%r287, %r287, %r260;
	setp.lt.s32 	%p59, %r287, %r8;
	@%p59 bra 	$L__BB0_17;
$L__BB0_76:
	bar.sync 	0;
	add.s32 	%r285, %r285, 1;
	sub.s32 	%r284, %r284, %r3;
	setp.ne.s32 	%p60, %r285, %r5;
	@%p60 bra 	$L__BB0_11;
$L__BB0_77:
	setp.ge.s32 	%p61, %r306, %r8;
	@%p61 bra 	$L__BB0_92;
	setp.lt.s32 	%p62, %r111, 1;
	@%p62 bra 	$L__BB0_92;
	add.s32 	%r84, %r111, -1;
	and.b32  	%r85, %r111, 7;
	add.s32 	%r86, %r85, -1;
	and.b32  	%r87, %r111, 3;
	and.b32  	%r88, %r111, 2147483640;
	and.b32  	%r89, %r111, 1;
	neg.s32 	%r90, %r88;
	shl.b32 	%r261, %r3, 2;
	shl.b32 	%r262, %r4, 1;
	add.s32 	%r91, %r261, %r262;
	add.s64 	%rd16, %rd1, 8;
	mov.u32 	%r92, %ntid.x;
$L__BB0_80:
	setp.lt.u32 	%p63, %r84, 7;
	add.s32 	%r264, %r306, %r7;
	mul.wide.s32 	%rd81, %r264, 4;
	add.s64 	%rd82, %rd6, %rd81;
	ld.global.f32 	%f388, [%rd82];
	setp.eq.f32 	%p64, %f388, 0f00000000;
	rcp.rn.f32 	%f389, %f388;
	selp.f32 	%f55, 0f00000000, %f389, %p64;
	mul.lo.s32 	%r94, %r306, %r111;
	mul.lo.s32 	%r95, %r264, %r111;
	mov.b32 	%r311, 0;
	@%p63 bra 	$L__BB0_83;
	shl.b32 	%r265, %r306, 2;
	add.s32 	%r266, %r91, %r265;
	mov.u32 	%r267, shared_mem;
	mad.lo.s32 	%r268, %r111, %r266, %r267;
	add.s32 	%r308, %r268, 16;
	mov.u32 	%r307, %r95;
	mov.u32 	%r309, %r90;
$L__BB0_82:
	.pragma "nounroll";
	cvt.s64.s32 	%rd83, %r307;
	add.s64 	%rd84, %rd5, %rd83;
	shl.b64 	%rd85, %rd84, 1;
	add.s64 	%rd86, %rd16, %rd85;
	ld.shared.f32 	%f398, [%r308+-16];
	mul.f32 	%f390, %f55, %f398;
	// begin inline asm
	{  cvt.rn.f16.f32 %rs81, %f390;}

	// end inline asm
	st.global.u16 	[%rd86+-8], %rs81;
	ld.shared.f32 	%f399, [%r308+-12];
	mul.f32 	%f391, %f55, %f399;
	// begin inline asm
	{  cvt.rn.f16.f32 %rs82, %f391;}

	// end inline asm
	st.global.u16 	[%rd86+-6], %rs82;
	ld.shared.f32 	%f400, [%r308+-8];
	mul.f32 	%f392, %f55, %f400;
	// begin inline asm
	{  cvt.rn.f16.f32 %rs83, %f392;}

	// end inline asm
	st.global.u16 	[%rd86+-4], %rs83;
	ld.shared.f32 	%f401, [%r308+-4];
	mul.f32 	%f393, %f55, %f401;
	// begin inline asm
	{  cvt.rn.f16.f32 %rs84, %f393;}

	// end inline asm
	st.global.u16 	[%rd86+-2], %rs84;
	ld.shared.f32 	%f402, [%r308];
	mul.f32 	%f394, %f55, %f402;
	// begin inline asm
	{  cvt.rn.f16.f32 %rs85, %f394;}

	// end inline asm
	st.global.u16 	[%rd86], %rs85;
	ld.shared.f32 	%f403, [%r308+4];
	mul.f32 	%f395, %f55, %f403;
	// begin inline asm
	{  cvt.rn.f16.f32 %rs86, %f395;}

	// end inline asm
	st.global.u16 	[%rd86+2], %rs86;
	ld.shared.f32 	%f404, [%r308+8];
	mul.f32 	%f396, %f55, %f404;
	// begin inline asm
	{  cvt.rn.f16.f32 %rs87, %f396;}

	// end inline asm
	st.global.u16 	[%rd86+4], %rs87;
	ld.shared.f32 	%f405, [%r308+12];
	mul.f32 	%f397, %f55, %f405;
	// begin inline asm
	{  cvt.rn.f16.f32 %rs88, %f397;}

	// end inline asm
	st.global.u16 	[%rd86+6], %rs88;
	add.s32 	%r309, %r309, 8;
	add.s32 	%r308, %r308, 32;
	add.s32 	%r307, %r307, 8;
	setp.ne.s32 	%p65, %r309, 0;
	mov.u32 	%r311, %r88;
	@%p65 bra 	$L__BB0_82;
$L__BB0_83:
	setp.eq.s32 	%p66, %r85, 0;
	@%p66 bra 	$L__BB0_91;
	setp.lt.u32 	%p67, %r86, 3;
	@%p67 bra 	$L__BB0_86;
	add.s32 	%r269, %r311, %r94;
	shl.b32 	%r270, %r269, 2;
	add.s32 	%r271, %r15, %r270;
	ld.shared.f32 	%f410, [%r271];
	mul.f32 	%f406, %f55, %f410;
	// begin inline asm
	{  cvt.rn.f16.f32 %rs89, %f406;}

	// end inline asm
	add.s32 	%r272, %r311, %r95;
	cvt.s64.s32 	%rd87, %r272;
	add.s64 	%rd88, %rd5, %rd87;
	shl.b64 	%rd89, %rd88, 1;
	add.s64 	%rd90, %rd1, %rd89;
	st.global.u16 	[%rd90], %rs89;
	ld.shared.f32 	%f411, [%r271+4];
	mul.f32 	%f407, %f55, %f411;
	// begin inline asm
	{  cvt.rn.f16.f32 %rs90, %f407;}

	// end inline asm
	st.global.u16 	[%rd90+2], %rs90;
	ld.shared.f32 	%f412, [%r271+8];
	mul.f32 	%f408, %f55, %f412;
	// begin inline asm
	{  cvt.rn.f16.f32 %rs91, %f408;}

	// end inline asm
	st.global.u16 	[%rd90+4], %rs91;
	ld.shared.f32 	%f413, [%r271+12];
	mul.f32 	%f409, %f55, %f413;
	// begin inline asm
	{  cvt.rn.f16.f32 %rs92, %f409;}

	// end inline asm
	st.global.u16 	[%rd90+6], %rs92;
	add.s32 	%r311, %r311, 4;
$L__BB0_86:
	setp.eq.s32 	%p68, %r87, 0;
	@%p68 bra 	$L__BB0_91;
	setp.eq.s32 	%p69, %r87, 1;
	@%p69 bra 	$L__BB0_89;
	add.s32 	%r273, %r311, %r94;
	shl.b32 	%r274, %r273, 2;
	add.s32 	%r275, %r15, %r274;
	ld.shared.f32 	%f416, [%r275];
	mul.f32 	%f414, %f55, %f416;
	// begin inline asm
	{  cvt.rn.f16.f32 %rs93, %f414;}

	// end inline asm
	add.s32 	%r276, %r311, %r95;
	cvt.s64.s32 	%rd91, %r276;
	add.s64 	%rd92, %rd5, %rd91;
	shl.b64 	%rd93, %rd92, 1;
	add.s64 	%rd94, %rd1, %rd93;
	st.global.u16 	[%rd94], %rs93;
	ld.shared.f32 	%f417, [%r275+4];
	mul.f32 	%f415, %f55, %f417;
	// begin inline asm
	{  cvt.rn.f16.f32 %rs94, %f415;}

	// end inline asm
	st.global.u16 	[%rd94+2], %rs94;
	add.s32 	%r311, %r311, 2;
$L__BB0_89:
	setp.eq.s32 	%p70, %r89, 0;
	@%p70 bra 	$L__BB0_91;
	add.s32 	%r277, %r311, %r94;
	shl.b32 	%r278, %r277, 2;
	add.s32 	%r279, %r15, %r278;
	ld.shared.f32 	%f419, [%r279];
	mul.f32 	%f418, %f55, %f419;
	// begin inline asm
	{  cvt.rn.f16.f32 %rs95, %f418;}

	// end inline asm
	add.s32 	%r280, %r311, %r95;
	cvt.s64.s32 	%rd95, %r280;
	add.s64 	%rd96, %rd5, %rd95;
	shl.b64 	%rd97, %rd96, 1;
	add.s64 	%rd98, %rd1, %rd97;
	st.global.u16 	[%rd98], %rs95;
$L__BB0_91:
	add.s32 	%r306, %r306, %r92;
	setp.lt.s32 	%p71, %r306, %r8;
	@%p71 bra 	$L__BB0_80;
$L__BB0_92:
	ret;

}


// ===== COMPILED SASS (sm_100) =====

	.target	sm_100

	.elftype	@"ET_EXEC"


//--------------------- .note.nv.tkinfo           --------------------------
	.section	.note.nv.tkinfo,"",@"SHT_NOTE"
	.sectionflags	@"SHF_NOTE_NV_TKINFO"
	.tkinfo
        /*0018*/ 	.word	0x00000002
        /*0030*/ 	.string	""
        /*0030*/ 	.string	"ptxas"
        /*0030*/ 	.string	"Cuda compilation tools, release 13.0, V13.0.88"
        /*0030*/ 	.string	"Build cuda_13.0.r13.0/compiler.36424714_0"
        /*0030*/ 	.string	"-arch sm_100 -m 64 "



//--------------------- .note.nv.cuinfo           --------------------------
	.section	.note.nv.cuinfo,"",@"SHT_NOTE"
	.sectionflags	@"SHF_NOTE_NV_CUINFO"
        /*0018*/ 	.short	0x0002
        /*001a*/ 	.short	0x0064
        /*001c*/ 	.short	0x0082
	.zero		2


//--------------------- .nv.info                  --------------------------
	.section	.nv.info,"",@"SHT_CUDA_INFO"
	.align	4


	//----- nvinfo : EIATTR_REGCOUNT
	.align		4
        /*0000*/ 	.byte	0x04, 0x2f
        /*0002*/ 	.short	(.L_1 - .L_0)
	.align		4
.L_0:
        /*0004*/ 	.word	index@(_Z23flash_attention_forwardPK6__halfS1_S1_PS_PfS3_iiiii)
        /*0008*/ 	.word	0x00000020


	//----- nvinfo : EIATTR_FRAME_SIZE
	.align		4
.L_1:
        /*000c*/ 	.byte	0x04, 0x11
        /*000e*/ 	.short	(.L_3 - .L_2)
	.align		4
.L_2:
        /*0010*/ 	.word	index@($__internal_2_$__cuda_sm3x_div_rn_noftz_f32_slowpath)
        /*0014*/ 	.word	0x00000600


	//----- nvinfo : EIATTR_FRAME_SIZE
	.align		4
.L_3:
        /*0018*/ 	.byte	0x04, 0x11
        /*001a*/ 	.short	(.L_5 - .L_4)
	.align		4
.L_4:
        /*001c*/ 	.word	index@($__internal_1_$__cuda_sm20_sqrt_rn_f32_slowpath)
        /*0020*/ 	.word	0x00000600


	//----- nvinfo : EIATTR_FRAME_SIZE
	.align		4
.L_5:
        /*0024*/ 	.byte	0x04, 0x11
        /*0026*/ 	.short	(.L_7 - .L_6)
	.align		4
.L_6:
        /*0028*/ 	.word	index@($__internal_0_$__cuda_sm20_rcp_rn_f32_slowpath)
        /*002c*/ 	.word	0x00000600


	//----- nvinfo : EIATTR_FRAME_SIZE
	.align		4
.L_7:
        /*0030*/ 	.byte	0x04, 0x11
        /*0032*/ 	.short	(.L_9 - .L_8)
	.align		4
.L_8:
        /*0034*/ 	.word	index@(_Z23flash_attention_forwardPK6__halfS1_S1_PS_PfS3_iiiii)
        /*0038*/ 	.word	0x00000600


	//----- nvinfo : EIATTR_MIN_STACK_SIZE
	.align		4
.L_9:
        /*003c*/ 	.byte	0x04, 0x12
        /*003e*/ 	.short	(.L_11 - .L_10)
	.align		4
.L_10:
        /*0040*/ 	.word	index@(_Z23flash_attention_forwardPK6__halfS1_S1_PS_PfS3_iiiii)
        /*0044*/ 	.word	0x00000600
.L_11:


//--------------------- .nv.compat                --------------------------
	.section	.nv.compat,"",@"SHT_CUDA_COMPAT_INFO"
	.align	4
        /*0000*/ 	.byte	0x02, 0x09, 0x00, 0x00, 0x02, 0x02, 0x01, 0x00, 0x02, 0x05, 0x05, 0x00, 0x03, 0x07, 0x01, 0x01
        /*0010*/ 	.byte	0x02, 0x03, 0x00, 0x00, 0x02, 0x06, 0x01, 0x00, 0x04, 0x0b, 0x08, 0x00, 0x01, 0x00, 0x00, 0x00
        /*0020*/ 	.byte	0x00, 0x00, 0x00, 0x00


//--------------------- .nv.info._Z23flash_attention_forwardPK6__halfS1_S1_PS_PfS3_iiiii --------------------------
	.section	.nv.info._Z23flash_attention_forwardPK6__halfS1_S1_PS_PfS3_iiiii,"",@"SHT_CUDA_INFO"
	.sectionflags	@""
	.align	4


	//----- nvinfo : EIATTR_CUDA_API_VERSION
	.align		4
        /*0000*/ 	.byte	0x04, 0x37
        /*0002*/ 	.short	(.L_13 - .L_12)
.L_12:
        /*0004*/ 	.word	0x00000082


	//----- nvinfo : EIATTR_KPARAM_INFO
	.align		4
.L_13:
        /*0008*/ 	.byte	0x04, 0x17
        /*000a*/ 	.short	(.L_15 - .L_14)
.L_14:
        /*000c*/ 	.word	0x00000000
        /*0010*/ 	.short	0x000a
        /*0012*/ 	.short	0x0040
        /*0014*/ 	.byte	0x00, 0xf0, 0x11, 0x00


	//----- nvinfo : EIATTR_KPARAM_INFO
	.align		4
.L_15:
        /*0018*/ 	.byte	0x04, 0x17
        /*001a*/ 	.short	(.L_17 - .L_16)
.L_16:
        /*001c*/ 	.word	0x00000000
        /*0020*/ 	.short	0x0009
        /*0022*/ 	.short	0x003c
        /*0024*/ 	.byte	0x00, 0xf0, 0x11, 0x00


	//----- nvinfo : EIATTR_KPARAM_INFO
	.align		4
.L_17:
        /*0028*/ 	.byte	0x04, 0x17
        /*002a*/ 	.short	(.L_19 - .L_18)
.L_18:
        /*002c*/ 	.word	0x00000000
        /*0030*/ 	.short	0x0008
        /*0032*/ 	.short	0x0038
        /*0034*/ 	.byte	0x00, 0xf0, 0x11, 0x00


	//----- nvinfo : EIATTR_KPARAM_INFO
	.align		4
.L_19:
        /*0038*/ 	.byte	0x04, 0x17
        /*003a*/ 	.short	(.L_21 - .L_20)
.L_20:
        /*003c*/ 	.word	0x00000000
        /*0040*/ 	.short	0x0007
        /*0042*/ 	.short	0x0034
        /*0044*/ 	.byte	0x00, 0xf0, 0x11, 0x00


	//----- nvinfo : EIATTR_KPARAM_INFO
	.align		4
.L_21:
        /*0048*/ 	.byte	0x04, 0x17
        /*004a*/ 	.short	(.L_23 - .L_22)
.L_22:
        /*004c*/ 	.word	0x00000000
        /*0050*/ 	.short	0x0006
        /*0052*/ 	.short	0x0030
        /*0054*/ 	.byte	0x00, 0xf0, 0x11, 0x00


	//----- nvinfo : EIATTR_KPARAM_INFO
	.align		4
.L_23:
        /*0058*/ 	.byte	0x04, 0x17
        /*005a*/ 	.short	(.L_25 - .L_24)
.L_24:
        /*005c*/ 	.word	0x00000000
        /*0060*/ 	.short	0x0005
        /*0062*/ 	.short	0x0028
        /*0064*/ 	.byte	0x00, 0xf5, 0x21, 0x00


	//----- nvinfo : EIATTR_KPARAM_INFO
	.align		4
.L_25:
        /*0068*/ 	.byte	0x04, 0x17
        /*006a*/ 	.short	(.L_27 - .L_26)
.L_26:
        /*006c*/ 	.word	0x00000000
        /*0070*/ 	.short	0x0004
        /*0072*/ 	.short	0x0020
        /*0074*/ 	.byte	0x00, 0xf5, 0x21, 0x00


	//----- nvinfo : EIATTR_KPARAM_INFO
	.align		4
.L_27:
        /*0078*/ 	.byte	0x04, 0x17
        /*007a*/ 	.short	(.L_29 - .L_28)
.L_28:
        /*007c*/ 	.word	0x00000000
        /*0080*/ 	.short	0x0003
        /*0082*/ 	.short	0x0018
        /*0084*/ 	.byte	0x00, 0xf5, 0x21, 0x00


	//----- nvinfo : EIATTR_KPARAM_INFO
	.align		4
.L_29:
        /*0088*/ 	.byte	0x04, 0x17
        /*008a*/ 	.short	(.L_31 - .L_30)
.L_30:
        /*008c*/ 	.word	0x00000000
        /*0090*/ 	.short	0x0002
        /*0092*/ 	.short	0x0010
        /*0094*/ 	.byte	0x00, 0xf5, 0x21, 0x00


	//----- nvinfo : EIATTR_KPARAM_INFO
	.align		4
.L_31:
        /*0098*/ 	.byte	0x04, 0x17
        /*009a*/ 	.short	(.L_33 - .L_32)
.L_32:
        /*009c*/ 	.word	0x00000000
        /*00a0*/ 	.short	0x0001
        /*00a2*/ 	.short	0x0008
        /*00a4*/ 	.byte	0x00, 0xf5, 0x21, 0x00


	//----- nvinfo : EIATTR_KPARAM_INFO
	.align		4
.L_33:
        /*00a8*/ 	.byte	0x04, 0x17
        /*00aa*/ 	.short	(.L_35 - .L_34)
.L_34:
        /*00ac*/ 	.word	0x00000000
        /*00b0*/ 	.short	0x0000
        /*00b2*/ 	.short	0x0000
        /*00b4*/ 	.byte	0x00, 0xf5, 0x21, 0x00


	//----- nvinfo : EIATTR_SPARSE_MMA_MASK
	.align		4
.L_35:
        /*00b8*/ 	.byte	0x03, 0x50
        /*00ba*/ 	.short	0x0000


	//----- nvinfo : EIATTR_MAXREG_COUNT
	.align		4
        /*00bc*/ 	.byte	0x03, 0x1b
        /*00be*/ 	.short	0x00ff


	//----- nvinfo : EIATTR_NUM_BARRIERS
	.align		4
        /*00c0*/ 	.byte	0x02, 0x4c
        /*00c2*/ 	.byte	0x01
	.zero		1


	//----- nvinfo : EIATTR_MERCURY_ISA_VERSION
	.align		4
        /*00c4*/ 	.byte	0x03, 0x5f
        /*00c6*/ 	.short	0x0101


	//----- nvinfo : EIATTR_VRC_CTA_INIT_COUNT
	.align		4
        /*00c8*/ 	.byte	0x02, 0x4a
	.zero		1
	.zero		1


	//----- nvinfo : EIATTR_EXIT_INSTR_OFFSETS
	.align		4
        /*00cc*/ 	.byte	0x04, 0x1c
        /*00ce*/ 	.short	(.L_37 - .L_36)


	//   ....[0]....
.L_36:
        /*00d0*/ 	.word	0x00000200


	//   ....[1]....
        /*00d4*/ 	.word	0x00000790


	//   ....[2]....
        /*00d8*/ 	.word	0x00003d80


	//   ....[3]....
        /*00dc*/ 	.word	0x00003db0


	//   ....[4]....
        /*00e0*/ 	.word	0x000047c0


	//----- nvinfo : EIATTR_CRS_STACK_SIZE
	.align		4
.L_37:
        /*00e4*/ 	.byte	0x04, 0x1e
        /*00e6*/ 	.short	(.L_39 - .L_38)
.L_38:
        /*00e8*/ 	.word	0x00000000


	//----- nvinfo : EIATTR_CBANK_PARAM_SIZE
	.align		4
.L_39:
        /*00ec*/ 	.byte	0x03, 0x19
        /*00ee*/ 	.short	0x0044


	//----- nvinfo : EIATTR_PARAM_CBANK
	.align		4
        /*00f0*/ 	.byte	0x04, 0x0a
        /*00f2*/ 	.short	(.L_41 - .L_40)
	.align		4
.L_40:
        /*00f4*/ 	.word	index@(.nv.constant0._Z23flash_attention_forwardPK6__halfS1_S1_PS_PfS3_iiiii)
        /*00f8*/ 	.short	0x0380
        /*00fa*/ 	.short	0x0044


	//----- nvinfo : EIATTR_SW_WAR
	.align		4
.L_41:
        /*00fc*/ 	.byte	0x04, 0x36
        /*00fe*/ 	.short	(.L_43 - .L_42)
.L_42:
        /*0100*/ 	.word	0x00000008
.L_43:


//--------------------- .nv.callgraph             --------------------------
	.section	.nv.callgraph,"",@"SHT_CUDA_CALLGRAPH"
	.align	4
	.sectionentsize	8
	.align		4
        /*0000*/ 	.word	0x00000000
	.align		4
        /*0004*/ 	.word	0xffffffff
	.align		4
        /*0008*/ 	.word	0x00000000
	.align		4
        /*000c*/ 	.word	0xfffffffe
	.align		4
        /*0010*/ 	.word	0x00000000
	.align		4
        /*0014*/ 	.word	0xfffffffd
	.align		4
        /*0018*/ 	.word	0x00000000
	.align		4
        /*001c*/ 	.word	0xfffffffc


//--------------------- .text._Z23flash_attention_forwardPK6__halfS1_S1_PS_PfS3_iiiii --------------------------
	.section	.text._Z23flash_attention_forwardPK6__halfS1_S1_PS_PfS3_iiiii,"ax",@progbits
	.align	128
        .global         _Z23flash_attention_forwardPK6__halfS1_S1_PS_PfS3_iiiii
        .type           _Z23flash_attention_forwardPK6__halfS1_S1_PS_PfS3_iiiii,@function
        .size           _Z23flash_attention_forwardPK6__halfS1_S1_PS_PfS3_iiiii,(.L_x_72 - _Z23flash_attention_forwardPK6__halfS1_S1_PS_PfS3_iiiii)
        .other          _Z23flash_attention_forwardPK6__halfS1_S1_PS_PfS3_iiiii,@"STO_CUDA_ENTRY STV_DEFAULT"
_Z23flash_attention_forwardPK6__halfS1_S1_PS_PfS3_iiiii:
.text._Z23flash_attention_forwardPK6__halfS1_S1_PS_PfS3_iiiii:
[----:B------:R-:W0:Y:S08]  /*0000*/  LDC R1, c[0x0][0x37c] ;  /* 0x0000df00ff017b82 */ /* 0x000e300000000800 */
[----:B------:R-:W1:Y:S01]  /*0010*/  LDC R9, c[0x0][0x3b4] ;  /* 0x0000ed00ff097b82 */ /* 0x000e620000000800 */
[----:B------:R-:W2:Y:S01]  /*0020*/  S2R R4, SR_CTAID.Y ;  /* 0x0000000000047919 */ /* 0x000ea20000002600 */
[----:B------:R-:W3:Y:S01]  /*0030*/  LDCU UR4, c[0x0][0x3b0] ;  /* 0x00007600ff0477ac */ /* 0x000ee20008000800 */
[----:B0-----:R-:W-:-:S04]  /*0040*/  IADD3 R1, PT, PT, R1, -0x600, RZ ;  /* 0xfffffa0001017810 */ /* 0x001fc80007ffe0ff */
[C---:B------:R-:W-:Y:S02]  /*0050*/  R2UR UR22, R1.reuse ;  /* 0x00000000011672ca */ /* 0x040fe400000e0000 */
[----:B------:R-:W-:Y:S02]  /*0060*/  R2UR UR21, R1 ;  /* 0x00000000011572ca */ /* 0x000fe400000e0000 */
[----:B-1----:R-:W-:-:S04]  /*0070*/  IABS R7, R9 ;  /* 0x0000000900077213 */ /* 0x002fc80000000000 */
[----:B------:R-:W0:Y:S08]  /*0080*/  I2F.RP R0, R7 ;  /* 0x0000000700007306 */ /* 0x000e300000209400 */
[----:B0-----:R-:W0:Y:S02]  /*0090*/  MUFU.RCP R0, R0 ;  /* 0x0000000000007308 */ /* 0x001e240000001000 */
[----:B0-----:R-:W-:-:S06]  /*00a0*/  VIADD R2, R0, 0xffffffe ;  /* 0x0ffffffe00027836 */ /* 0x001fcc0000000000 */
[----:B------:R0:W1:Y:S02]  /*00b0*/  F2I.FTZ.U32.TRUNC.NTZ R3, R2 ;  /* 0x0000000200037305 */ /* 0x000064000021f000 */
[----:B0-----:R-:W-:Y:S01]  /*00c0*/  IMAD.MOV.U32 R2, RZ, RZ, RZ ;  /* 0x000000ffff027224 */ /* 0x001fe200078e00ff */
[----:B-1----:R-:W-:-:S05]  /*00d0*/  IADD3 R6, PT, PT, RZ, -R3, RZ ;  /* 0x80000003ff067210 */ /* 0x002fca0007ffe0ff */
[----:B------:R-:W-:Y:S01]  /*00e0*/  IMAD R5, R6, R7, RZ ;  /* 0x0000000706057224 */ /* 0x000fe200078e02ff */
[----:B--2---:R-:W-:-:S03]  /*00f0*/  IABS R6, R4 ;  /* 0x0000000400067213 */ /* 0x004fc60000000000 */
[----:B------:R-:W-:-:S06]  /*0100*/  IMAD.HI.U32 R3, R3, R5, R2 ;  /* 0x0000000503037227 */ /* 0x000fcc00078e0002 */
[----:B------:R-:W-:-:S05]  /*0110*/  IMAD.HI.U32 R5, R3, R6, RZ ;  /* 0x0000000603057227 */ /* 0x000fca00078e00ff */
[----:B------:R-:W-:-:S05]  /*0120*/  IADD3 R0, PT, PT, -R5, RZ, RZ ;  /* 0x000000ff05007210 */ /* 0x000fca0007ffe1ff */
[----:B------:R-:W-:-:S05]  /*0130*/  IMAD R0, R7, R0, R6 ;  /* 0x0000000007007224 */ /* 0x000fca00078e0206 */
[----:B------:R-:W-:-:S13]  /*0140*/  ISETP.GT.U32.AND P1, PT, R7, R0, PT ;  /* 0x000000000700720c */ /* 0x000fda0003f24070 */
[----:B------:R-:W-:Y:S01]  /*0150*/  @!P1 IMAD.IADD R0, R0, 0x1, -R7 ;  /* 0x0000000100009824 */ /* 0x000fe200078e0a07 */
[----:B------:R-:W-:Y:S02]  /*0160*/  @!P1 IADD3 R5, PT, PT, R5, 0x1, RZ ;  /* 0x0000000105059810 */ /* 0x000fe40007ffe0ff */
[----:B------:R-:W-:Y:S02]  /*0170*/  ISETP.NE.AND P1, PT, R9, RZ, PT ;  /* 0x000000ff0900720c */ /* 0x000fe40003f25270 */
[----:B------:R-:W-:Y:S02]  /*0180*/  ISETP.GE.U32.AND P0, PT, R0, R7, PT ;  /* 0x000000070000720c */ /* 0x000fe40003f06070 */
[----:B------:R-:W-:-:S04]  /*0190*/  LOP3.LUT R0, R4, R9, RZ, 0x3c, !PT ;  /* 0x0000000904007212 */ /* 0x000fc800078e3cff */
[----:B------:R-:W-:-:S07]  /*01a0*/  ISETP.GE.AND P2, PT, R0, RZ, PT ;  /* 0x000000ff0000720c */ /* 0x000fce0003f46270 */
[----:B------:R-:W-:-:S06]  /*01b0*/  @P0 VIADD R5, R5, 0x1 ;  /* 0x0000000105050836 */ /* 0x000fcc0000000000 */
[----:B------:R-:W-:Y:S02]  /*01c0*/  @!P2 IADD3 R5, PT, PT, -R5, RZ, RZ ;  /* 0x000000ff0505a210 */ /* 0x000fe40007ffe1ff */
[----:B------:R-:W-:-:S04]  /*01d0*/  @!P1 LOP3.LUT R5, RZ, R9, RZ, 0x33, !PT ;  /* 0x00000009ff059212 */ /* 0x000fc800078e33ff */
[----:B---3--:R-:W-:-:S04]  /*01e0*/  ISETP.GE.AND P0, PT, R5, UR4, PT ;  /* 0x0000000405007c0c */ /* 0x008fc8000bf06270 */
[----:B------:R-:W-:-:S13]  /*01f0*/  ISETP.LT.OR P0, PT, R9, RZ, P0 ;  /* 0x000000ff0900720c */ /* 0x000fda0000701670 */
[----:B------:R-:W-:Y:S05]  /*0200*/  @P0 EXIT ;  /* 0x000000000000094d */ /* 0x000fea0003800000 */
[----:B------:R-:W0:Y:S02]  /*0210*/  LDCU UR4, c[0x0][0x3bc] ;  /* 0x00007780ff0477ac */ /* 0x000e240008000800 */
[----:B0-----:R-:W-:Y:S01]  /*0220*/  I2FP.F32.S32 R2, UR4 ;  /* 0x0000000400027c45 */ /* 0x001fe20008201400 */
[----:B------:R-:W0:Y:S04]  /*0230*/  LDCU UR4, c[0x0][0x3c0] ;  /* 0x00007800ff0477ac */ /* 0x000e280008000800 */
[----:B------:R-:W-:-:S04]  /*0240*/  FMUL R3, R2, 4 ;  /* 0x4080000002037820 */ /* 0x000fc80000400000 */
[----:B------:R-:W1:Y:S01]  /*0250*/  MUFU.RCP R6, R3 ;  /* 0x0000000300067308 */ /* 0x000e620000001000 */
[----:B0-----:R-:W-:-:S07]  /*0260*/  I2FP.F32.S32 R0, UR4 ;  /* 0x0000000400007c45 */ /* 0x001fce0008201400 */
[----:B------:R-:W0:Y:S01]  /*0270*/  FCHK P0, R0, R3 ;  /* 0x0000000300007302 */ /* 0x000e220000000000 */
[----:B-1----:R-:W-:-:S04]  /*0280*/  FFMA R7, -R3, R6, 1 ;  /* 0x3f80000003077423 */ /* 0x002fc80000000106 */
[----:B------:R-:W-:-:S04]  /*0290*/  FFMA R7, R6, R7, R6 ;  /* 0x0000000706077223 */ /* 0x000fc80000000006 */
[----:B------:R-:W-:-:S04]  /*02a0*/  FFMA R6, R0, R7, RZ ;  /* 0x0000000700067223 */ /* 0x000fc800000000ff */
[----:B------:R-:W-:-:S04]  /*02b0*/  FFMA R8, -R3, R6, R0 ;  /* 0x0000000603087223 */ /* 0x000fc80000000100 */
[----:B------:R-:W-:Y:S01]  /*02c0*/  FFMA R8, R7, R8, R6 ;  /* 0x0000000807087223 */ /* 0x000fe20000000006 */
[----:B0-----:R-:W-:Y:S06]  /*02d0*/  @!P0 BRA `(.L_x_0) ;  /* 0x00000000000c8947 */ /* 0x001fec0003800000 */
[----:B------:R-:W-:-:S07]  /*02e0*/  MOV R6, 0x300 ;  /* 0x0000030000067802 */ /* 0x000fce0000000f00 */
[----:B------:R-:W-:Y:S05]  /*02f0*/  CALL.REL.NOINC `($__internal_2_$__cuda_sm3x_div_rn_noftz_f32_slowpath) ;  /* 0x0000004800647944 */ /* 0x000fea0003c00000 */
[----:B------:R-:W-:-:S07]  /*0300*/  IMAD.MOV.U32 R8, RZ, RZ, R0 ;  /* 0x000000ffff087224 */ /* 0x000fce00078e0000 */
.L_x_0:
[----:B------:R-:W0:Y:S01]  /*0310*/  F2I.CEIL.NTZ R8, R8 ;  /* 0x0000000800087305 */ /* 0x000e22000020b100 */
[----:B------:R-:W1:Y:S01]  /*0320*/  LDC.64 R6, c[0x0][0x3b8] ;  /* 0x0000ee00ff067b82 */ /* 0x000e620000000a00 */
[----:B0-----:R-:W-:Y:S02]  /*0330*/  R2UR UR20, R8 ;  /* 0x00000000081472ca */ /* 0x001fe400000e0000 */
[----:B-1----:R-:W-:Y:S02]  /*0340*/  R2UR UR24, R7 ;  /* 0x00000000071872ca */ /* 0x002fe400000e0000 */
[----:B------:R-:W-:-:S09]  /*0350*/  IADD3 R12, PT, PT, R6, -0x1, RZ ;  /* 0xffffffff060c7810 */ /* 0x000fd20007ffe0ff */
[----:B------:R-:W-:-:S04]  /*0360*/  IABS R0, UR20 ;  /* 0x0000001400007c13 */ /* 0x000fc80008000000 */
[----:B------:R-:W0:Y:S01]  /*0370*/  I2F.RP R11, R0 ;  /* 0x00000000000b7306 */ /* 0x000e220000209400 */
[----:B------:R-:W-:-:S04]  /*0380*/  UISETP.LT.AND UP0, UPT, UR20, UR24, UPT ;  /* 0x000000181400728c */ /* 0x000fc8000bf01270 */
[----:B------:R-:W-:-:S03]  /*0390*/  USEL UR16, UR20, UR24, UP0 ;  /* 0x0000001814107287 */ /* 0x000fc60008000000 */
[----:B0-----:R-:W0:Y:S03]  /*03a0*/  MUFU.RCP R11, R11 ;  /* 0x0000000b000b7308 */ /* 0x001e260000001000 */
[----:B------:R-:W-:-:S04]  /*03b0*/  MOV R10, UR16 ;  /* 0x00000010000a7c02 */ /* 0x000fc80008000f00 */
[-C--:B------:R-:W-:Y:S02]  /*03c0*/  IABS R3, R10.reuse ;  /* 0x0000000a00037213 */ /* 0x080fe40000000000 */
[----:B------:R-:W-:Y:S01]  /*03d0*/  IABS R16, R10 ;  /* 0x0000000a00107213 */ /* 0x000fe20000000000 */
[----:B------:R-:W-:Y:S01]  /*03e0*/  IMAD.MOV.U32 R10, RZ, RZ, RZ ;  /* 0x000000ffff0a7224 */ /* 0x000fe200078e00ff */
[----:B------:R-:W1:Y:S02]  /*03f0*/  I2F.RP R8, R3 ;  /* 0x0000000300087306 */ /* 0x000e640000209400 */
[----:B------:R-:W-:Y:S01]  /*0400*/  IADD3 R16, PT, PT, RZ, -R16, RZ ;  /* 0x80000010ff107210 */ /* 0x000fe20007ffe0ff */
[----:B0-----:R-:W-:-:S06]  /*0410*/  VIADD R9, R11, 0xffffffe ;  /* 0x0ffffffe0b097836 */ /* 0x001fcc0000000000 */
[----:B------:R-:W0:Y:S08]  /*0420*/  F2I.FTZ.U32.TRUNC.NTZ R9, R9 ;  /* 0x0000000900097305 */ /* 0x000e30000021f000 */
[----:B-1----:R1:W2:Y:S01]  /*0430*/  MUFU.RCP R7, R8 ;  /* 0x0000000800077308 */ /* 0x0022a20000001000 */
[----:B0-----:R-:W-:Y:S01]  /*0440*/  R2UR UR5, R9 ;  /* 0x00000000090572ca */ /* 0x001fe200000e0000 */
[----:B-1----:R-:W-:Y:S01]  /*0450*/  IMAD.MOV.U32 R8, RZ, RZ, RZ ;  /* 0x000000ffff087224 */ /* 0x002fe200078e00ff */
[----:B------:R-:W-:-:S04]  /*0460*/  IADD3 R13, PT, PT, RZ, -R9, RZ ;  /* 0x80000009ff0d7210 */ /* 0x000fc80007ffe0ff */
[----:B------:R-:W-:Y:S01]  /*0470*/  R2UR UR4, R8 ;  /* 0x00000000080472ca */ /* 0x000fe200000e0000 */
[----:B------:R-:W-:Y:S02]  /*0480*/  IMAD R13, R13, R0, RZ ;  /* 0x000000000d0d7224 */ /* 0x000fe400078e02ff */
[----:B--2---:R-:W-:Y:S01]  /*0490*/  VIADD R11, R7, 0xffffffe ;  /* 0x0ffffffe070b7836 */ /* 0x004fe20000000000 */
[C---:B------:R-:W-:Y:S01]  /*04a0*/  IADD3 R7, PT, PT, R12.reuse, UR20, RZ ;  /* 0x000000140c077c10 */ /* 0x040fe2000fffe0ff */
[----:B------:R-:W-:-:S03]  /*04b0*/  VIADD R12, R12, UR16 ;  /* 0x000000100c0c7c36 */ /* 0x000fc60008000000 */
[----:B------:R-:W-:Y:S01]  /*04c0*/  IABS R8, R7 ;  /* 0x0000000700087213 */ /* 0x000fe20000000000 */
[----:B------:R-:W0:Y:S01]  /*04d0*/  F2I.FTZ.U32.TRUNC.NTZ R11, R11 ;  /* 0x0000000b000b7305 */ /* 0x000e22000021f000 */
[----:B------:R-:W-:Y:S02]  /*04e0*/  IABS R15, R12 ;  /* 0x0000000c000f7213 */ /* 0x000fe40000000000 */
[----:B------:R-:W-:Y:S01]  /*04f0*/  R2UR UR6, R8 ;  /* 0x00000000080672ca */ /* 0x000fe200000e0000 */
[----:B------:R-:W-:Y:S01]  /*0500*/  IMAD.HI.U32 R13, R9, R13, UR4 ;  /* 0x00000004090d7e27 */ /* 0x000fe2000f8e000d */
[----:B------:R-:W-:Y:S02]  /*0510*/  IABS R8, UR20 ;  /* 0x0000001400087c13 */ /* 0x000fe40008000000 */
[----:B------:R-:W-:Y:S02]  /*0520*/  LOP3.LUT R12, R12, UR16, RZ, 0x3c, !PT ;  /* 0x000000100c0c7c12 */ /* 0x000fe4000f8e3cff */
[----:B------:R-:W-:-:S02]  /*0530*/  R2UR UR4, R13 ;  /* 0x000000000d0472ca */ /* 0x000fc400000e0000 */
[----:B------:R-:W-:Y:S02]  /*0540*/  IADD3 R8, PT, PT, RZ, -R8, RZ ;  /* 0x80000008ff087210 */ /* 0x000fe40007ffe0ff */
[----:B------:R-:W-:Y:S01]  /*0550*/  LOP3.LUT R7, R7, UR20, RZ, 0x3c, !PT ;  /* 0x0000001407077c12 */ /* 0x000fe2000f8e3cff */
[----:B0-----:R-:W-:Y:S02]  /*0560*/  IMAD.MOV R14, RZ, RZ, -R11 ;  /* 0x000000ffff0e7224 */ /* 0x001fe400078e0a0b */
[----:B------:R-:W-:Y:S02]  /*0570*/  MOV R13, UR6 ;  /* 0x00000006000d7c02 */ /* 0x000fe40008000f00 */
[----:B------:R-:W-:-:S04]  /*0580*/  IMAD R9, R14, R3, RZ ;  /* 0x000000030e097224 */ /* 0x000fc800078e02ff */
[----:B------:R-:W-:Y:S01]  /*0590*/  UIMAD.WIDE.U32 UR4, UR4, UR6, URZ ;  /* 0x00000006040472a5 */ /* 0x000fe2000f8e00ff */
[----:B------:R-:W-:-:S04]  /*05a0*/  IMAD.HI.U32 R10, R11, R9, R10 ;  /* 0x000000090b0a7227 */ /* 0x000fc800078e000a */
[----:B------:R-:W-:Y:S02]  /*05b0*/  IMAD.MOV.U32 R11, RZ, RZ, R15 ;  /* 0x000000ffff0b7224 */ /* 0x000fe400078e000f */
[----:B------:R-:W-:Y:S01]  /*05c0*/  IMAD R9, R8, UR5, R13 ;  /* 0x0000000508097c24 */ /* 0x000fe2000f8e020d */
[----:B------:R-:W-:Y:S01]  /*05d0*/  MOV R8, R16 ;  /* 0x0000001000087202 */ /* 0x000fe20000000f00 */
[----:B------:R-:W-:Y:S02]  /*05e0*/  IMAD.HI.U32 R10, R10, R11, RZ ;  /* 0x0000000b0a0a7227 */ /* 0x000fe400078e00ff */
[----:B------:R-:W0:Y:S01]  /*05f0*/  S2UR UR4, SR_CTAID.X ;  /* 0x00000000000479c3 */ /* 0x000e220000002500 */
[----:B------:R-:W-:Y:S01]  /*0600*/  ISETP.GT.U32.AND P0, PT, R0, R9, PT ;  /* 0x000000090000720c */ /* 0x000fe20003f04070 */
[----:B------:R-:W-:-:S05]  /*0610*/  IMAD R8, R10, R8, R11 ;  /* 0x000000080a087224 */ /* 0x000fca00078e020b */
[----:B------:R-:W-:-:S07]  /*0620*/  ISETP.GT.U32.AND P1, PT, R3, R8, PT ;  /* 0x000000080300720c */ /* 0x000fce0003f24070 */
[----:B------:R-:W-:Y:S01]  /*0630*/  VOTEU.ANY UP1, P0 ;  /* 0x0000000000ff7886 */ /* 0x000fe20000020100 */
[----:B------:R-:W-:-:S04]  /*0640*/  PLOP3.LUT P2, PT, PT, PT, UP1, 0x80, 0x8 ;  /* 0x000000000008781c */ /* 0x000fc80003f4f018 */
[----:B------:R-:W-:Y:S01]  /*0650*/  @!UP1 UIADD3 UR5, UPT, UPT, UR5, 0x1, URZ ;  /* 0x0000000105059890 */ /* 0x000fe2000fffe0ff */
[----:B------:R-:W-:Y:S02]  /*0660*/  @!P1 IMAD.IADD R8, R8, 0x1, -R3 ;  /* 0x0000000108089824 */ /* 0x000fe400078e0a03 */
[----:B------:R-:W-:Y:S01]  /*0670*/  @!P1 VIADD R10, R10, 0x1 ;  /* 0x000000010a0a9836 */ /* 0x000fe20000000000 */
[----:B------:R-:W-:Y:S02]  /*0680*/  ISETP.NE.AND P1, PT, RZ, UR16, PT ;  /* 0x00000010ff007c0c */ /* 0x000fe4000bf25270 */
[----:B------:R-:W-:-:S03]  /*0690*/  ISETP.GE.U32.AND P0, PT, R8, R3, PT ;  /* 0x000000030800720c */ /* 0x000fc60003f06070 */
[-C--:B------:R-:W-:Y:S02]  /*06a0*/  @!P2 IADD3 R9, PT, PT, R9, -R0.reuse, RZ ;  /* 0x800000000909a210 */ /* 0x080fe40007ffe0ff */
[----:B------:R-:W-:Y:S02]  /*06b0*/  ISETP.GE.AND P2, PT, R12, RZ, PT ;  /* 0x000000ff0c00720c */ /* 0x000fe40003f46270 */
[----:B------:R-:W-:-:S06]  /*06c0*/  ISETP.GE.U32.AND P3, PT, R9, R0, PT ;  /* 0x000000000900720c */ /* 0x000fcc0003f66070 */
[----:B------:R-:W-:Y:S02]  /*06d0*/  @P0 IADD3 R10, PT, PT, R10, 0x1, RZ ;  /* 0x000000010a0a0810 */ /* 0x000fe40007ffe0ff */
[----:B------:R-:W-:-:S03]  /*06e0*/  ISETP.GE.AND P0, PT, R7, RZ, PT ;  /* 0x000000ff0700720c */ /* 0x000fc60003f06270 */
[----:B------:R-:W-:Y:S01]  /*06f0*/  @!P2 IMAD.MOV R10, RZ, RZ, -R10 ;  /* 0x000000ffff0aa224 */ /* 0x000fe200078e0a0a */
[----:B------:R-:W-:Y:S01]  /*0700*/  @!P1 LOP3.LUT R10, RZ, UR16, RZ, 0x33, !PT ;  /* 0x00000010ff0a9c12 */ /* 0x000fe2000f8e33ff */
[----:B------:R-:W-:-:S05]  /*0710*/  VOTEU.ANY UP0, P3 ;  /* 0x0000000000ff7886 */ /* 0x000fca0001800100 */
[----:B------:R-:W-:Y:S02]  /*0720*/  @UP0 UIADD3 UR5, UPT, UPT, UR5, 0x1, URZ ;  /* 0x0000000105050890 */ /* 0x000fe4000fffe0ff */
[----:B------:R-:W-:Y:S01]  /*0730*/  UISETP.NE.AND UP0, UPT, UR20, URZ, UPT ;  /* 0x000000ff1400728c */ /* 0x000fe2000bf05270 */
[----:B------:R-:W-:Y:S01]  /*0740*/  VOTEU.ANY UP1, P0 ;  /* 0x0000000000ff7886 */ /* 0x000fe20000020100 */
[----:B0-----:R-:W-:-:S03]  /*0750*/  ISETP.LE.AND P0, PT, R10, UR4, PT ;  /* 0x000000040a007c0c */ /* 0x001fc6000bf03270 */
[----:B------:R-:W-:Y:S02]  /*0760*/  UMOV UR12, UR5 ;  /* 0x00000005000c7c82 */ /* 0x000fe40008000000 */
[----:B------:R-:W-:-:S04]  /*0770*/  @!UP1 UIADD3 UR12, UPT, UPT, -UR12, URZ, URZ ;  /* 0x000000ff0c0c9290 */ /* 0x000fc8000fffe1ff */
[----:B------:R-:W-:-:S04]  /*0780*/  @!UP0 ULOP3.LUT UR12, URZ, UR20, URZ, 0x33, !UPT ;  /* 0x00000014ff0c8292 */ /* 0x000fc8000f8e33ff */
[----:B------:R-:W-:Y:S08]  /*0790*/  @P0 EXIT ;  /* 0x000000000000094d */ /* 0x000ff00003800000 */
[----:B------:R-:W0:Y:S01]  /*07a0*/  LDC R0, c[0x0][0x3b4] ;  /* 0x0000ed00ff007b82 */ /* 0x000e220000000800 */
[----:B------:R-:W-:Y:S01]  /*07b0*/  ISETP.GE.AND P1, PT, R4, RZ, PT ;  /* 0x000000ff0400720c */ /* 0x000fe20003f26270 */
[----:B------:R-:W1:Y:S01]  /*07c0*/  S2R R18, SR_TID.X ;  /* 0x0000000000127919 */ /* 0x000e620000002100 */
[----:B------:R-:W-:Y:S01]  /*07d0*/  UIMAD UR5, UR16, UR4, URZ ;  /* 0x00000004100572a4 */ /* 0x000fe2000f8e02ff */
[----:B------:R-:W-:Y:S01]  /*07e0*/  BSSY.RECONVERGENT B0, `(.L_x_1) ;  /* 0x0000042000007945 */ /* 0x000fe20003800200 */
[----:B------:R-:W2:Y:S01]  /*07f0*/  LDCU.128 UR8, c[0x0][0x3a0] ;  /* 0x00007400ff0877ac */ /* 0x000ea20008000c00 */
[----:B------:R-:W3:Y:S01]  /*0800*/  LDCU.64 UR18, c[0x0][0x358] ;  /* 0x00006b00ff1277ac */ /* 0x000ee20008000a00 */
[----:B0-----:R-:W-:Y:S02]  /*0810*/  IABS R3, R0 ;  /* 0x0000000000037213 */ /* 0x001fe40000000000 */
[----:B------:R-:W-:Y:S02]  /*0820*/  ISETP.NE.AND P2, PT, R0, RZ, PT ;  /* 0x000000ff0000720c */ /* 0x000fe40003f45270 */
[----:B------:R-:W0:Y:S08]  /*0830*/  I2F.RP R7, R3 ;  /* 0x0000000300077306 */ /* 0x000e300000209400 */
[----:B0-----:R-:W0:Y:S02]  /*0840*/  MUFU.RCP R7, R7 ;  /* 0x0000000700077308 */ /* 0x001e240000001000 */
[----:B0-----:R-:W-:-:S06]  /*0850*/  IADD3 R8, PT, PT, R7, 0xffffffe, RZ ;  /* 0x0ffffffe07087810 */ /* 0x001fcc0007ffe0ff */
[----:B------:R0:W4:Y:S02]  /*0860*/  F2I.FTZ.U32.TRUNC.NTZ R9, R8 ;  /* 0x0000000800097305 */ /* 0x000124000021f000 */
[----:B0-----:R-:W-:Y:S02]  /*0870*/  HFMA2 R8, -RZ, RZ, 0, 0 ;  /* 0x00000000ff087431 */ /* 0x001fe400000001ff */
[----:B----4-:R-:W-:-:S04]  /*0880*/  IMAD.MOV R10, RZ, RZ, -R9 ;  /* 0x000000ffff0a7224 */ /* 0x010fc800078e0a09 */
[----:B------:R-:W-:Y:S01]  /*0890*/  IMAD R11, R10, R3, RZ ;  /* 0x000000030a0b7224 */ /* 0x000fe200078e02ff */
[----:B------:R-:W-:-:S03]  /*08a0*/  IABS R10, R4 ;  /* 0x00000004000a7213 */ /* 0x000fc60000000000 */
[----:B------:R-:W-:-:S04]  /*08b0*/  IMAD.HI.U32 R11, R9, R11, R8 ;  /* 0x0000000b090b7227 */ /* 0x000fc800078e0008 */
[----:B------:R-:W-:Y:S02]  /*08c0*/  IMAD.MOV.U32 R9, RZ, RZ, RZ ;  /* 0x000000ffff097224 */ /* 0x000fe400078e00ff */
[----:B------:R-:W-:-:S04]  /*08d0*/  IMAD.HI.U32 R11, R11, R10, RZ ;  /* 0x0000000a0b0b7227 */ /* 0x000fc800078e00ff */
[----:B------:R-:W-:-:S04]  /*08e0*/  IMAD.MOV R11, RZ, RZ, -R11 ;  /* 0x000000ffff0b7224 */ /* 0x000fc800078e0a0b */
[----:B------:R-:W-:-:S05]  /*08f0*/  IMAD R8, R3, R11, R10 ;  /* 0x0000000b03087224 */ /* 0x000fca00078e020a */
[----:B------:R-:W-:-:S13]  /*0900*/  ISETP.GT.U32.AND P0, PT, R3, R8, PT ;  /* 0x000000080300720c */ /* 0x000fda0003f04070 */
[----:B------:R-:W-:-:S04]  /*0910*/  @!P0 IADD3 R8, PT, PT, R8, -R3, RZ ;  /* 0x8000000308088210 */ /* 0x000fc80007ffe0ff */
[----:B------:R-:W-:-:S13]  /*0920*/  ISETP.GT.U32.AND P0, PT, R3, R8, PT ;  /* 0x000000080300720c */ /* 0x000fda0003f04070 */
[----:B------:R-:W-:Y:S01]  /*0930*/  @!P0 IMAD.IADD R8, R8, 0x1, -R3 ;  /* 0x0000000108088824 */ /* 0x000fe200078e0a03 */
[----:B------:R-:W-:-:S04]  /*0940*/  SHF.R.S32.HI R3, RZ, 0x1f, R6 ;  /* 0x0000001fff037819 */ /* 0x000fc80000011406 */
[----:B------:R-:W-:Y:S02]  /*0950*/  @!P1 IADD3 R8, PT, PT, -R8, RZ, RZ ;  /* 0x000000ff08089210 */ /* 0x000fe40007ffe1ff */
[----:B------:R-:W-:-:S05]  /*0960*/  @!P2 LOP3.LUT R8, RZ, R0, RZ, 0x33, !PT ;  /* 0x00000000ff08a212 */ /* 0x000fca00078e33ff */
[----:B------:R-:W-:-:S04]  /*0970*/  IMAD.WIDE.U32 R8, R5, R0, R8 ;  /* 0x0000000005087225 */ /* 0x000fc800078e0008 */
[-C--:B------:R-:W-:Y:S02]  /*0980*/  IMAD R0, R9, R6.reuse, RZ ;  /* 0x0000000609007224 */ /* 0x080fe400078e02ff */
[----:B------:R-:W-:-:S04]  /*0990*/  IMAD.WIDE.U32 R4, R8, R6, RZ ;  /* 0x0000000608047225 */ /* 0x000fc800078e00ff */
[----:B------:R-:W-:Y:S01]  /*09a0*/  IMAD R0, R8, R3, R0 ;  /* 0x0000000308007224 */ /* 0x000fe200078e0200 */
[----:B------:R-:W-:Y:S01]  /*09b0*/  R2UR UR15, R5 ;  /* 0x00000000050f72ca */ /* 0x000fe200000e0000 */
[----:B------:R-:W-:Y:S01]  /*09c0*/  IMAD.U32 R8, RZ, RZ, UR24 ;  /* 0x00000018ff087e24 */ /* 0x000fe2000f8e00ff */
[----:B------:R-:W-:Y:S02]  /*09d0*/  IADD3 R3, PT, PT, RZ, -UR5, RZ ;  /* 0x80000005ff037c10 */ /* 0x000fe4000fffe0ff */
[----:B------:R-:W-:Y:S02]  /*09e0*/  R2UR UR6, R0 ;  /* 0x00000000000672ca */ /* 0x000fe400000e0000 */
[----:B------:R-:W-:Y:S02]  /*09f0*/  R2UR UR14, R4 ;  /* 0x00000000040e72ca */ /* 0x000fe400000e0000 */
[----:B------:R-:W-:Y:S02]  /*0a00*/  VIADDMNMX R6, R3, R6, UR16, PT ;  /* 0x0000001003067e46 */ /* 0x000fe4000b800106 */
[----:B------:R-:W-:-:S02]  /*0a10*/  SHF.R.S32.HI R0, RZ, 0x1f, R8 ;  /* 0x0000001fff007819 */ /* 0x000fc40000011408 */
[----:B------:R-:W-:-:S05]  /*0a20*/  R2UR UR23, R6 ;  /* 0x00000000061772ca */ /* 0x000fca00000e0000 */
[----:B------:R-:W-:-:S04]  /*0a30*/  UIADD3 UR4, UPT, UPT, UR15, UR6, URZ ;  /* 0x000000060f047290 */ /* 0x000fc8000fffe0ff */
[----:B------:R-:W-:Y:S02]  /*0a40*/  UIMAD UR6, UR4, UR24, URZ ;  /* 0x00000018040672a4 */ /* 0x000fe4000f8e02ff */
[----:B------:R-:W-:Y:S02]  /*0a50*/  USHF.L.U64.HI UR4, UR14, 0x2, UR4 ;  /* 0x000000020e047899 */ /* 0x000fe40008010204 */
[----:B-1----:R-:W-:Y:S02]  /*0a60*/  ISETP.GE.AND P0, PT, R18, UR23, PT ;  /* 0x0000001712007c0c */ /* 0x002fe4000bf06270 */
[----:B------:R-:W-:Y:S01]  /*0a70*/  MOV R3, UR6 ;  /* 0x0000000600037c02 */ /* 0x000fe20008000f00 */
[----:B------:R-:W-:-:S04]  /*0a80*/  USHF.L.U32 UR6, UR14, 0x2, URZ ;  /* 0x000000020e067899 */ /* 0x000fc800080006ff */
[----:B------:R-:W-:Y:S01]  /*0a90*/  IMAD R0, R0, UR14, R3 ;  /* 0x0000000e00007c24 */ /* 0x000fe2000f8e0203 */
[----:B--2---:R-:W-:Y:S02]  /*0aa0*/  UIADD3 UR13, UP1, UPT, UR6, UR10, URZ ;  /* 0x0000000a060d7290 */ /* 0x004fe4000ff3e0ff */
[----:B------:R-:W-:Y:S02]  /*0ab0*/  UIADD3 UR6, UP0, UPT, UR6, UR8, URZ ;  /* 0x0000000806067290 */ /* 0x000fe4000ff1e0ff */
[----:B------:R-:W-:Y:S01]  /*0ac0*/  R2UR UR10, R0 ;  /* 0x00000000000a72ca */ /* 0x000fe200000e0000 */
[----:B------:R-:W-:Y:S01]  /*0ad0*/  UIADD3.X UR11, UPT, UPT, UR4, UR11, URZ, UP1, !UPT ;  /* 0x0000000b040b7290 */ /* 0x000fe20008ffe4ff */
[----:B------:R-:W-:Y:S01]  /*0ae0*/  IMAD.U32 R22, RZ, RZ, UR13 ;  /* 0x0000000dff167e24 */ /* 0x000fe2000f8e00ff */
[----:B------:R-:W-:Y:S02]  /*0af0*/  UIADD3.X UR7, UPT, UPT, UR4, UR9, URZ, UP0, !UPT ;  /* 0x0000000904077290 */ /* 0x000fe400087fe4ff */
[----:B------:R-:W-:-:S02]  /*0b00*/  UIMAD.WIDE.U32 UR8, UR14, UR24, URZ ;  /* 0x000000180e0872a5 */ /* 0x000fc4000f8e00ff */
[----:B------:R-:W-:-:S06]  /*0b10*/  MOV R23, UR11 ;  /* 0x0000000b00177c02 */ /* 0x000fcc0008000f00 */
[----:B------:R-:W-:Y:S01]  /*0b20*/  UIADD3 UR10, UPT, UPT, UR9, UR10, URZ ;  /* 0x0000000a090a7290 */ /* 0x000fe2000fffe0ff */
[----:B---3--:R-:W-:Y:S11]  /*0b30*/  @P0 BRA `(.L_x_2) ;  /* 0x0000000000300947 */ /* 0x008ff60003800000 */
[----:B------:R-:W0:Y:S01]  /*0b40*/  LDC R3, c[0x0][0x360] ;  /* 0x0000d800ff037b82 */ /* 0x000e220000000800 */
[----:B------:R-:W-:Y:S01]  /*0b50*/  IMAD.MOV.U32 R0, RZ, RZ, R18 ;  /* 0x000000ffff007224 */ /* 0x000fe200078e0012 */
[----:B------:R-:W-:-:S07]  /*0b60*/  MOV R9, 0xff800000 ;  /* 0xff80000000097802 */ /* 0x000fce0000000f00 */
.L_x_3:
[----:B-1----:R-:W-:Y:S01]  /*0b70*/  MOV R4, 0x4 ;  /* 0x0000000400047802 */ /* 0x002fe20000000f00 */
[----:B------:R-:W-:Y:S02]  /*0b80*/  VIADD R7, R0, UR5 ;  /* 0x0000000500077c36 */ /* 0x000fe40008000000 */
[----:B0-----:R-:W-:Y:S02]  /*0b90*/  IMAD.IADD R0, R3, 0x1, R0 ;  /* 0x0000000103007824 */ /* 0x001fe400078e0200 */
[----:B------:R-:W-:-:S03]  /*0ba0*/  IMAD.WIDE R4, R7, R4, UR6 ;  /* 0x0000000607047e25 */ /* 0x000fc6000f8e0204 */
[----:B------:R-:W-:Y:S01]  /*0bb0*/  ISETP.GE.AND P0, PT, R0, UR23, PT ;  /* 0x0000001700007c0c */ /* 0x000fe2000bf06270 */
[----:B------:R-:W-:Y:S01]  /*0bc0*/  IMAD.WIDE R6, R7, 0x4, R22 ;  /* 0x0000000407067825 */ /* 0x000fe200078e0216 */
[----:B------:R1:W-:Y:S04]  /*0bd0*/  STG.E desc[UR18][R4.64], RZ ;  /* 0x000000ff04007986 */ /* 0x0003e8000c101912 */
[----:B------:R1:W-:Y:S07]  /*0be0*/  STG.E desc[UR18][R6.64], R9 ;  /* 0x0000000906007986 */ /* 0x0003ee000c101912 */
[----:B------:R-:W-:Y:S05]  /*0bf0*/  @!P0 BRA `(.L_x_3) ;  /* 0xfffffffc00dc8947 */ /* 0x000fea000383ffff */
.L_x_2:
[----:B------:R-:W-:Y:S05]  /*0c00*/  BSYNC.RECONVERGENT B0 ;  /* 0x0000000000007941 */ /* 0x000fea0003800200 */
.L_x_1:
[----:B------:R-:W0:Y:S01]  /*0c10*/  S2UR UR13, SR_CgaCtaId ;  /* 0x00000000000d79c3 */ /* 0x000e220000008800 */
[----:B------:R-:W-:Y:S01]  /*0c20*/  IMAD R3, R8, UR23, RZ ;  /* 0x0000001708037c24 */ /* 0x000fe2000f8e02ff */
[----:B------:R-:W-:Y:S01]  /*0c30*/  UMOV UR11, 0x400 ;  /* 0x00000400000b7882 */ /* 0x000fe20000000000 */
[----:B------:R-:W-:-:S05]  /*0c40*/  UIMAD UR4, UR16, UR24, URZ ;  /* 0x00000018100472a4 */ /* 0x000fca000f8e02ff */
[----:B------:R-:W-:Y:S01]  /*0c50*/  BAR.SYNC.DEFER_BLOCKING 0x0 ;  /* 0x0000000000007b1d */ /* 0x000fe20000010000 */
[----:B------:R-:W-:-:S05]  /*0c60*/  ISETP.GE.AND P0, PT, R18, R3, PT ;  /* 0x000000031200720c */ /* 0x000fca0003f06270 */
[----:B------:R-:W2:Y:S01]  /*0c70*/  LDCU.64 UR16, c[0x0][0x380] ;  /* 0x00007000ff1077ac */ /* 0x000ea20008000a00 */
[----:B------:R-:W-:Y:S01]  /*0c80*/  BSSY.RECONVERGENT B0, `(.L_x_4) ;  /* 0x0000039000007945 */ /* 0x000fe20003800200 */
[----:B0-----:R-:W-:Y:S02]  /*0c90*/  ULEA UR11, UR13, UR11, 0x18 ;  /* 0x0000000b0d0b7291 */ /* 0x001fe4000f8ec0ff */
[----:B------:R-:W-:Y:S02]  /*0ca0*/  UIMAD UR13, UR20, UR24, URZ ;  /* 0x00000018140d72a4 */ /* 0x000fe4000f8e02ff */
[----:B------:R-:W-:-:S04]  /*0cb0*/  ULEA UR14, UR4, UR11, 0x1 ;  /* 0x0000000b040e7291 */ /* 0x000fc8000f8e08ff */
[----:B------:R-:W-:-:S04]  /*0cc0*/  ULEA UR27, UR13, UR14, 0x1 ;  /* 0x0000000e0d1b7291 */ /* 0x000fc8000f8e08ff */
[----:B------:R-:W-:Y:S01]  /*0cd0*/  ULEA UR15, UR13, UR27, 0x1 ;  /* 0x0000001b0d0f7291 */ /* 0x000fe2000f8e08ff */
[----:B--2---:R-:W-:Y:S11]  /*0ce0*/  @P0 BRA `(.L_x_5) ;  /* 0x0000000000c80947 */ /* 0x004ff60003800000 */
[----:B------:R-:W-:Y:S01]  /*0cf0*/  IABS R0, R8 ;  /* 0x0000000800007213 */ /* 0x000fe20000000000 */
[----:B-1----:R-:W0:Y:S01]  /*0d00*/  LDC R4, c[0x0][0x360] ;  /* 0x0000d800ff047b82 */ /* 0x002e220000000800 */
[----:B------:R-:W-:Y:S01]  /*0d10*/  HFMA2 R6, -RZ, RZ, 0, 0 ;  /* 0x00000000ff067431 */ /* 0x000fe200000001ff */
[----:B------:R-:W-:Y:S01]  /*0d20*/  BSSY.RECONVERGENT B1, `(.L_x_6) ;  /* 0x0000028000017945 */ /* 0x000fe20003800200 */
[----:B------:R-:W1:Y:S01]  /*0d30*/  I2F.RP R8, R0 ;  /* 0x0000000000087306 */ /* 0x000e620000209400 */
[----:B------:R-:W-:-:S04]  /*0d40*/  ISETP.NE.AND P0, PT, RZ, UR24, PT ;  /* 0x00000018ff007c0c */ /* 0x000fc8000bf05270 */
[----:B------:R-:W2:Y:S03]  /*0d50*/  LDC R5, c[0x0][0x3bc] ;  /* 0x0000ef00ff057b82 */ /* 0x000ea60000000800 */
[----:B-1----:R-:W1:Y:S02]  /*0d60*/  MUFU.RCP R8, R8 ;  /* 0x0000000800087308 */ /* 0x002e640000001000 */
[----:B-1----:R-:W-:Y:S01]  /*0d70*/  IADD3 R9, PT, PT, R8, 0xffffffe, RZ ;  /* 0x0ffffffe08097810 */ /* 0x002fe20007ffe0ff */
[----:B------:R-:W-:-:S05]  /*0d80*/  IMAD.MOV.U32 R8, RZ, RZ, R18 ;  /* 0x000000ffff087224 */ /* 0x000fca00078e0012 */
[----:B------:R-:W1:Y:S02]  /*0d90*/  F2I.FTZ.U32.TRUNC.NTZ R7, R9 ;  /* 0x0000000900077305 */ /* 0x000e64000021f000 */
[----:B-1----:R-:W-:-:S04]  /*0da0*/  IMAD.MOV R11, RZ, RZ, -R7 ;  /* 0x000000ffff0b7224 */ /* 0x002fc800078e0a07 */
[----:B------:R-:W-:-:S04]  /*0db0*/  IMAD R11, R11, R0, RZ ;  /* 0x000000000b0b7224 */ /* 0x000fc800078e02ff */
[----:B------:R-:W-:Y:S01]  /*0dc0*/  IMAD.HI.U32 R6, R7, R11, R6 ;  /* 0x0000000b07067227 */ /* 0x000fe200078e0006 */
[----:B0-2---:R-:W-:-:S07]  /*0dd0*/  LOP3.LUT R7, RZ, UR24, RZ, 0x33, !PT ;  /* 0x00000018ff077c12 */ /* 0x005fce000f8e33ff */
.L_x_7:
[----:B------:R-:W-:Y:S02]  /*0de0*/  IABS R11, R8 ;  /* 0x00000008000b7213 */ /* 0x000fe40000000000 */
[----:B------:R-:W-:-:S03]  /*0df0*/  IABS R12, R5 ;  /* 0x00000005000c7213 */ /* 0x000fc60000000000 */
[----:B0-----:R-:W-:-:S05]  /*0e00*/  IMAD.HI.U32 R9, R6, R11, RZ ;  /* 0x0000000b06097227 */ /* 0x001fca00078e00ff */
[----:B------:R-:W-:-:S05]  /*0e10*/  IADD3 R10, PT, PT, -R9, RZ, RZ ;  /* 0x000000ff090a7210 */ /* 0x000fca0007ffe1ff */
[----:B------:R-:W-:Y:S01]  /*0e20*/  IMAD R11, R12, R10, R11 ;  /* 0x0000000a0c0b7224 */ /* 0x000fe200078e020b */
[----:B------:R-:W-:-:S04]  /*0e30*/  LOP3.LUT R10, R8, R5, RZ, 0x3c, !PT ;  /* 0x00000005080a7212 */ /* 0x000fc800078e3cff */
[----:B------:R-:W-:Y:S02]  /*0e40*/  ISETP.GT.U32.AND P2, PT, R0, R11, PT ;  /* 0x0000000b0000720c */ /* 0x000fe40003f44070 */
[----:B------:R-:W-:-:S11]  /*0e50*/  ISETP.GE.AND P3, PT, R10, RZ, PT ;  /* 0x000000ff0a00720c */ /* 0x000fd60003f66270 */
[----:B------:R-:W-:Y:S01]  /*0e60*/  @!P2 IMAD.IADD R11, R11, 0x1, -R12 ;  /* 0x000000010b0ba824 */ /* 0x000fe200078e0a0c */
[----:B------:R-:W-:-:S04]  /*0e70*/  @!P2 IADD3 R9, PT, PT, R9, 0x1, RZ ;  /* 0x000000010909a810 */ /* 0x000fc80007ffe0ff */
[----:B------:R-:W-:-:S13]  /*0e80*/  ISETP.GE.U32.AND P1, PT, R11, R0, PT ;  /* 0x000000000b00720c */ /* 0x000fda0003f26070 */
[----:B------:R-:W-:-:S05]  /*0e90*/  @P1 VIADD R9, R9, 0x1 ;  /* 0x0000000109091836 */ /* 0x000fca0000000000 */
[----:B------:R-:W-:-:S04]  /*0ea0*/  @!P3 IADD3 R9, PT, PT, -R9, RZ, RZ ;  /* 0x000000ff0909b210 */ /* 0x000fc80007ffe1ff */
[----:B------:R-:W-:-:S05]  /*0eb0*/  SEL R9, R7, R9, !P0 ;  /* 0x0000000907097207 */ /* 0x000fca0004000000 */
[----:B------:R-:W-:Y:S01]  /*0ec0*/  IMAD.MOV R10, RZ, RZ, -R9 ;  /* 0x000000ffff0a7224 */ /* 0x000fe200078e0a09 */
[----:B------:R-:W-:-:S03]  /*0ed0*/  IADD3 R9, PT, PT, R9, UR5, RZ ;  /* 0x0000000509097c10 */ /* 0x000fc6000fffe0ff */
[----:B------:R-:W-:-:S04]  /*0ee0*/  IMAD R10, R5, R10, R8 ;  /* 0x0000000a050a7224 */ /* 0x000fc800078e0208 */
[----:B------:R-:W-:-:S05]  /*0ef0*/  IMAD R9, R9, R5, R10 ;  /* 0x0000000509097224 */ /* 0x000fca00078e020a */
[----:B------:R-:W-:-:S04]  /*0f00*/  IADD3 R11, P1, PT, R9, UR8, RZ ;  /* 0x00000008090b7c10 */ /* 0x000fc8000ff3e0ff */
[----:B------:R-:W-:Y:S02]  /*0f10*/  LEA.HI.X.SX32 R12, R9, UR10, 0x1, P1 ;  /* 0x0000000a090c7c11 */ /* 0x000fe400088f0eff */
[----:B------:R-:W-:-:S04]  /*0f20*/  LEA R10, P1, R11, UR16, 0x1 ;  /* 0x000000100b0a7c11 */ /* 0x000fc8000f8208ff */
[----:B------:R-:W-:-:S05]  /*0f30*/  LEA.HI.X R11, R11, UR17, R12, 0x1, P1 ;  /* 0x000000110b0b7c11 */ /* 0x000fca00088f0c0c */
[----:B------:R-:W2:Y:S01]  /*0f40*/  LDG.E.U16 R10, desc[UR18][R10.64] ;  /* 0x000000120a0a7981 */ /* 0x000ea2000c1e1500 */
[----:B------:R-:W-:Y:S01]  /*0f50*/  LEA R9, R8, UR11, 0x1 ;  /* 0x0000000b08097c11 */ /* 0x000fe2000f8e08ff */
[----:B------:R-:W-:-:S05]  /*0f60*/  IMAD.IADD R8, R4, 0x1, R8 ;  /* 0x0000000104087824 */ /* 0x000fca00078e0208 */
[----:B------:R-:W-:Y:S01]  /*0f70*/  ISETP.GE.AND P1, PT, R8, R3, PT ;  /* 0x000000030800720c */ /* 0x000fe20003f26270 */
[----:B--2---:R0:W-:-:S12]  /*0f80*/  STS.U16 [R9], R10 ;  /* 0x0000000a09007388 */ /* 0x0041d80000000400 */
[----:B------:R-:W-:Y:S05]  /*0f90*/  @!P1 BRA `(.L_x_7) ;  /* 0xfffffffc00909947 */ /* 0x000fea000383ffff */
[----:B------:R-:W-:Y:S05]  /*0fa0*/  BSYNC.RECONVERGENT B1 ;  /* 0x0000000000017941 */ /* 0x000fea0003800200 */
.L_x_6:
[----:B------:R-:W-:-:S07]  /*0fb0*/  MOV R0, R18 ;  /* 0x0000001200007202 */ /* 0x000fce0000000f00 */
.L_x_8:
[----:B------:R-:W-:Y:S01]  /*0fc0*/  LEA R5, R0, UR15, 0x2 ;  /* 0x0000000f00057c11 */ /* 0x000fe2000f8e10ff */
[----:B------:R-:W-:-:S04]  /*0fd0*/  IMAD.IADD R0, R4, 0x1, R0 ;  /* 0x0000000104007824 */ /* 0x000fc800078e0200 */
[----:B------:R2:W-:Y:S01]  /*0fe0*/  STS [R5], RZ ;  /* 0x000000ff05007388 */ /* 0x0005e20000000800 */
[----:B------:R-:W-:-:S13]  /*0ff0*/  ISETP.GE.AND P0, PT, R0, R3, PT ;  /* 0x000000030000720c */ /* 0x000fda0003f06270 */
[----:B--2---:R-:W-:Y:S05]  /*1000*/  @!P0 BRA `(.L_x_8) ;  /* 0xfffffffc00ec8947 */ /* 0x004fea000383ffff */
.L_x_5:
[----:B------:R-:W-:Y:S05]  /*1010*/  BSYNC.RECONVERGENT B0 ;  /* 0x0000000000007941 */ /* 0x000fea0003800200 */
.L_x_4:
[----:B------:R-:W-:Y:S01]  /*1020*/  BAR.SYNC.DEFER_BLOCKING 0x0 ;  /* 0x0000000000007b1d */ /* 0x000fe20000010000 */
[----:B------:R-:W-:-:S09]  /*1030*/  UISETP.GE.AND UP0, UPT, UR12, 0x1, UPT ;  /* 0x000000010c00788c */ /* 0x000fd2000bf06270 */
[----:B------:R-:W-:Y:S05]  /*1040*/  BRA.U !UP0, `(.L_x_9) ;  /* 0x0000002d08487547 */ /* 0x000fea000b800000 */
[----:B------:R-:W-:Y:S01]  /*1050*/  IADD3 R0, PT, PT, R2, -0xd000000, RZ ;  /* 0xf300000002007810 */ /* 0x000fe20007ffe0ff */
[----:B------:R2:W3:Y:S01]  /*1060*/  MUFU.RSQ R3, R2 ;  /* 0x0000000200037308 */ /* 0x0004e20000001400 */
[----:B------:R-:W-:Y:S02]  /*1070*/  UMOV UR4, URZ ;  /* 0x000000ff00047c82 */ /* 0x000fe40008000000 */
[----:B------:R-:W-:-:S13]  /*1080*/  ISETP.GT.U32.AND P0, PT, R0, 0x727fffff, PT ;  /* 0x727fffff0000780c */ /* 0x000fda0003f04070 */
[----:B--2---:R-:W-:Y:S05]  /*1090*/  @!P0 BRA `(.L_x_10) ;  /* 0x00000000000c8947 */ /* 0x004fea0003800000 */
[----:B-1----:R-:W-:-:S07]  /*10a0*/  MOV R4, 0x10c0 ;  /* 0x000010c000047802 */ /* 0x002fce0000000f00 */
[----:B0--3--:R-:W-:Y:S05]  /*10b0*/  CALL.REL.NOINC `($__internal_1_$__cuda_sm20_sqrt_rn_f32_slowpath) ;  /* 0x0000003800947944 */ /* 0x009fea0003c00000 */
[----:B------:R-:W-:Y:S05]  /*10c0*/  BRA `(.L_x_11) ;  /* 0x0000000000107947 */ /* 0x000fea0003800000 */
.L_x_10:
[----:B-1-3--:R-:W-:Y:S01]  /*10d0*/  FMUL.FTZ R5, R2, R3 ;  /* 0x0000000302057220 */ /* 0x00afe20000410000 */
[----:B------:R-:W-:-:S03]  /*10e0*/  FMUL.FTZ R3, R3, 0.5 ;  /* 0x3f00000003037820 */ /* 0x000fc60000410000 */
[----:B------:R-:W-:-:S04]  /*10f0*/  FFMA R0, -R5, R5, R2 ;  /* 0x0000000505007223 */ /* 0x000fc80000000102 */
[----:B------:R-:W-:-:S07]  /*1100*/  FFMA R0, R0, R3, R5 ;  /* 0x0000000300007223 */ /* 0x000fce0000000005 */
.L_x_11:
[----:B------:R-:W-:-:S05]  /*1110*/  VIADD R2, R0, 0x1800000 ;  /* 0x0180000000027836 */ /* 0x000fca0000000000 */
[----:B------:R-:W-:-:S04]  /*1120*/  LOP3.LUT R2, R2, 0x7f800000, RZ, 0xc0, !PT ;  /* 0x7f80000002027812 */ /* 0x000fc800078ec0ff */
[----:B------:R-:W-:-:S13]  /*1130*/  ISETP.GT.U32.AND P0, PT, R2, 0x1ffffff, PT ;  /* 0x01ffffff0200780c */ /* 0x000fda0003f04070 */
[----:B------:R-:W-:Y:S05]  /*1140*/  @P0 BRA `(.L_x_12) ;  /* 0x0000000000100947 */ /* 0x000fea0003800000 */
[----:B------:R-:W-:-:S07]  /*1150*/  MOV R8, 0x1170 ;  /* 0x0000117000087802 */ /* 0x000fce0000000f00 */
[----:B0-----:R-:W-:Y:S05]  /*1160*/  CALL.REL.NOINC `($__internal_0_$__cuda_sm20_rcp_rn_f32_slowpath) ;  /* 0x0000003400987944 */ /* 0x001fea0003c00000 */
[----:B------:R-:W-:Y:S01]  /*1170*/  MOV R17, R3 ;  /* 0x0000000300117202 */ /* 0x000fe20000000f00 */
[----:B------:R-:W-:Y:S06]  /*1180*/  BRA `(.L_x_13) ;  /* 0x0000000000107947 */ /* 0x000fec0003800000 */
.L_x_12:
[----:B------:R-:W1:Y:S02]  /*1190*/  MUFU.RCP R17, R0 ;  /* 0x0000000000117308 */ /* 0x000e640000001000 */
[----:B-1----:R-:W-:-:S04]  /*11a0*/  FFMA R2, R17, R0, -1 ;  /* 0xbf80000011027423 */ /* 0x002fc80000000000 */
[----:B------:R-:W-:-:S04]  /*11b0*/  FADD.FTZ R2, -R2, -RZ ;  /* 0x800000ff02027221 */ /* 0x000fc80000010100 */
[----:B------:R-:W-:-:S07]  /*11c0*/  FFMA R17, R17, R2, R17 ;  /* 0x0000000211117223 */ /* 0x000fce0000000011 */
.L_x_13:
[----:B------:R-:W1:Y:S01]  /*11d0*/  LDCU UR13, c[0x0][0x3bc] ;  /* 0x00007780ff0d77ac */ /* 0x000e620008000800 */
[----:B------:R-:W-:Y:S01]  /*11e0*/  VIADD R0, R1, 0x400 ;  /* 0x0000040001007836 */ /* 0x000fe20000000000 */
[----:B------:R-:W2:Y:S01]  /*11f0*/  LDCU UR24, c[0x0][0x3b8] ;  /* 0x00007700ff1877ac */ /* 0x000ea20008000800 */
[----:B------:R-:W-:Y:S02]  /*1200*/  UIADD3 UR26, UPT, UPT, UR22, 0x200, URZ ;  /* 0x00000200161a7890 */ /* 0x000fe4000fffe0ff */
[----:B-1----:R-:W-:Y:S02]  /*1210*/  ULOP3.LUT UR25, UR13, 0x3, URZ, 0xc0, !UPT ;  /* 0x000000030d197892 */ /* 0x002fe4000f8ec0ff */
[----:B--2---:R-:W-:-:S12]  /*1220*/  ULOP3.LUT UR13, UR13, 0x7ffffff0, URZ, 0xc0, !UPT ;  /* 0x7ffffff00d0d7892 */ /* 0x004fd8000f8ec0ff */
.L_x_45:
[----:B------:R-:W1:Y:S01]  /*1230*/  LDCU UR11, c[0x0][0x3b8] ;  /* 0x00007700ff0b77ac */ /* 0x000e620008000800 */
[----:B------:R-:W-:-:S06]  /*1240*/  UIMAD UR32, UR20, UR4, URZ ;  /* 0x00000004142072a4 */ /* 0x000fcc000f8e02ff */
[----:B------:R-:W-:Y:S01]  /*1250*/  IADD3 R2, PT, PT, RZ, -UR32, RZ ;  /* 0x80000020ff027c10 */ /* 0x000fe2000fffe0ff */
[----:B-1----:R-:W-:-:S05]  /*1260*/  IMAD.U32 R3, RZ, RZ, UR11 ;  /* 0x0000000bff037e24 */ /* 0x002fca000f8e00ff */
[----:B------:R-:W-:-:S04]  /*1270*/  VIADDMNMX R2, R2, R3, UR20, PT ;  /* 0x0000001402027e46 */ /* 0x000fc8000b800103 */
[----:B------:R-:W-:-:S13]  /*1280*/  ISETP.GE.AND P0, PT, R2, 0x1, PT ;  /* 0x000000010200780c */ /* 0x000fda0003f06270 */
[----:B0-----:R-:W-:Y:S05]  /*1290*/  @!P0 BRA `(.L_x_9) ;  /* 0x0000002800b48947 */ /* 0x001fea0003800000 */
[----:B0-----:R-:W0:Y:S01]  /*12a0*/  LDC R9, c[0x0][0x3bc] ;  /* 0x0000ef00ff097b82 */ /* 0x001e220000000800 */
[----:B------:R-:W-:Y:S01]  /*12b0*/  UISETP.LT.AND UP0, UPT, UR20, UR24, UPT ;  /* 0x000000181400728c */ /* 0x000fe2000bf01270 */
[----:B------:R-:W-:Y:S01]  /*12c0*/  BSSY.RECONVERGENT B0, `(.L_x_14) ;  /* 0x000003a000007945 */ /* 0x000fe20003800200 */
[----:B------:R-:W1:Y:S02]  /*12d0*/  LDCU.64 UR28, c[0x0][0x388] ;  /* 0x00007100ff1c77ac */ /* 0x000e640008000a00 */
[----:B------:R-:W-:Y:S01]  /*12e0*/  USEL UR11, UR20, UR24, UP0 ;  /* 0x00000018140b7287 */ /* 0x000fe20008000000 */
[----:B------:R-:W2:Y:S03]  /*12f0*/  LDCU.64 UR30, c[0x0][0x390] ;  /* 0x00007200ff1e77ac */ /* 0x000ea60008000a00 */
[----:B------:R-:W-:-:S04]  /*1300*/  UISETP.LT.AND UP0, UPT, UR11, 0x1, UPT ;  /* 0x000000010b00788c */ /* 0x000fc8000bf01270 */
[----:B------:R-:W-:Y:S01]  /*1310*/  USEL UR16, UR11, 0x1, !UP0 ;  /* 0x000000010b107887 */ /* 0x000fe2000c000000 */
[----:B0-----:R-:W-:-:S05]  /*1320*/  IMAD R3, R2, R9, RZ ;  /* 0x0000000902037224 */ /* 0x001fca00078e02ff */
[----:B------:R-:W-:-:S13]  /*1330*/  ISETP.GE.AND P0, PT, R18, R3, PT ;  /* 0x000000031200720c */ /* 0x000fda0003f06270 */
[----:B-12---:R-:W-:Y:S05]  /*1340*/  @P0 BRA `(.L_x_15) ;  /* 0x0000000000c40947 */ /* 0x006fea0003800000 */
[----:B------:R-:W-:Y:S01]  /*1350*/  IABS R2, R9 ;  /* 0x0000000900027213 */ /* 0x000fe20000000000 */
[----:B------:R-:W0:Y:S01]  /*1360*/  LDC R4, c[0x0][0x3bc] ;  /* 0x0000ef00ff047b82 */ /* 0x000e220000000800 */
[----:B------:R-:W-:Y:S01]  /*1370*/  HFMA2 R6, -RZ, RZ, 0, 0 ;  /* 0x00000000ff067431 */ /* 0x000fe200000001ff */
[----:B------:R-:W-:Y:S01]  /*1380*/  ISETP.NE.AND P0, PT, R9, RZ, PT ;  /* 0x000000ff0900720c */ /* 0x000fe20003f05270 */
[----:B------:R-:W1:Y:S08]  /*1390*/  I2F.RP R8, R2 ;  /* 0x0000000200087306 */ /* 0x000e700000209400 */
[----:B-1----:R-:W1:Y:S02]  /*13a0*/  MUFU.RCP R8, R8 ;  /* 0x0000000800087308 */ /* 0x002e640000001000 */
[----:B-1----:R-:W-:-:S06]  /*13b0*/  IADD3 R10, PT, PT, R8, 0xffffffe, RZ ;  /* 0x0ffffffe080a7810 */ /* 0x002fcc0007ffe0ff */
[----:B------:R-:W1:Y:S02]  /*13c0*/  F2I.FTZ.U32.TRUNC.NTZ R7, R10 ;  /* 0x0000000a00077305 */ /* 0x000e64000021f000 */
[----:B-1----:R-:W-:-:S04]  /*13d0*/  IMAD.MOV R5, RZ, RZ, -R7 ;  /* 0x000000ffff057224 */ /* 0x002fc800078e0a07 */
[----:B------:R-:W-:-:S04]  /*13e0*/  IMAD R5, R5, R2, RZ ;  /* 0x0000000205057224 */ /* 0x000fc800078e02ff */
[----:B------:R-:W-:Y:S01]  /*13f0*/  IMAD.HI.U32 R5, R7, R5, R6 ;  /* 0x0000000507057227 */ /* 0x000fe200078e0006 */
[----:B------:R-:W-:-:S03]  /*1400*/  LOP3.LUT R6, RZ, R9, RZ, 0x33, !PT ;  /* 0x00000009ff067212 */ /* 0x000fc600078e33ff */
[----:B0-----:R-:W-:-:S07]  /*1410*/  IMAD.MOV.U32 R7, RZ, RZ, R18 ;  /* 0x000000ffff077224 */ /* 0x001fce00078e0012 */
.L_x_16:
[----:B0-----:R-:W-:Y:S02]  /*1420*/  IABS R10, R7 ;  /* 0x00000007000a7213 */ /* 0x001fe40000000000 */
[----:B------:R-:W-:-:S03]  /*1430*/  IABS R12, R4 ;  /* 0x00000004000c7213 */ /* 0x000fc60000000000 */
[----:B------:R-:W-:-:S05]  /*1440*/  IMAD.HI.U32 R8, R5, R10, RZ ;  /* 0x0000000a05087227 */ /* 0x000fca00078e00ff */
[----:B------:R-:W-:-:S05]  /*1450*/  IADD3 R9, PT, PT, -R8, RZ, RZ ;  /* 0x000000ff08097210 */ /* 0x000fca0007ffe1ff */
[----:B------:R-:W-:-:S05]  /*1460*/  IMAD R9, R12, R9, R10 ;  /* 0x000000090c097224 */ /* 0x000fca00078e020a */
[----:B------:R-:W-:-:S13]  /*1470*/  ISETP.GT.U32.AND P2, PT, R2, R9, PT ;  /* 0x000000090200720c */ /* 0x000fda0003f44070 */
[----:B------:R-:W-:Y:S01]  /*1480*/  @!P2 IMAD.IADD R9, R9, 0x1, -R12 ;  /* 0x000000010909a824 */ /* 0x000fe200078e0a0c */
[----:B------:R-:W-:-:S04]  /*1490*/  @!P2 IADD3 R8, PT, PT, R8, 0x1, RZ ;  /* 0x000000010808a810 */ /* 0x000fc80007ffe0ff */
[----:B------:R-:W-:Y:S02]  /*14a0*/  ISETP.GE.U32.AND P1, PT, R9, R2, PT ;  /* 0x000000020900720c */ /* 0x000fe40003f26070 */
[----:B------:R-:W-:-:S04]  /*14b0*/  LOP3.LUT R9, R7, R4, RZ, 0x3c, !PT ;  /* 0x0000000407097212 */ /* 0x000fc800078e3cff */
[----:B------:R-:W-:-:S07]  /*14c0*/  ISETP.GE.AND P3, PT, R9, RZ, PT ;  /* 0x000000ff0900720c */ /* 0x000fce0003f66270 */
[----:B------:R-:W-:-:S06]  /*14d0*/  @P1 VIADD R8, R8, 0x1 ;  /* 0x0000000108081836 */ /* 0x000fcc0000000000 */
[----:B------:R-:W-:-:S04]  /*14e0*/  @!P3 IADD3 R8, PT, PT, -R8, RZ, RZ ;  /* 0x000000ff0808b210 */ /* 0x000fc80007ffe1ff */
[----:B------:R-:W-:-:S05]  /*14f0*/  SEL R8, R6, R8, !P0 ;  /* 0x0000000806087207 */ /* 0x000fca0004000000 */
[----:B------:R-:W-:Y:S01]  /*1500*/  IMAD.MOV R9, RZ, RZ, -R8 ;  /* 0x000000ffff097224 */ /* 0x000fe200078e0a08 */
[----:B------:R-:W-:-:S03]  /*1510*/  IADD3 R8, PT, PT, R8, UR32, RZ ;  /* 0x0000002008087c10 */ /* 0x000fc6000fffe0ff */
[----:B------:R-:W-:-:S04]  /*1520*/  IMAD R9, R4, R9, R7 ;  /* 0x0000000904097224 */ /* 0x000fc800078e0207 */
[----:B------:R-:W-:-:S05]  /*1530*/  IMAD R8, R8, R4, R9 ;  /* 0x0000000408087224 */ /* 0x000fca00078e0209 */
[----:B------:R-:W-:-:S04]  /*1540*/  IADD3 R11, P1, PT, R8, UR8, RZ ;  /* 0x00000008080b7c10 */ /* 0x000fc8000ff3e0ff */
[----:B------:R-:W-:Y:S01]  /*1550*/  LEA.HI.X.SX32 R8, R8, UR10, 0x1, P1 ;  /* 0x0000000a08087c11 */ /* 0x000fe200088f0eff */
[----:B------:R-:W-:-:S03]  /*1560*/  IMAD.SHL.U32 R10, R11, 0x2, RZ ;  /* 0x000000020b0a7824 */ /* 0x000fc600078e00ff */
[----:B------:R-:W-:Y:S02]  /*1570*/  SHF.L.U64.HI R11, R11, 0x1, R8 ;  /* 0x000000010b0b7819 */ /* 0x000fe40000010208 */
[C---:B------:R-:W-:Y:S02]  /*1580*/  IADD3 R8, P1, PT, R10.reuse, UR28, RZ ;  /* 0x0000001c0a087c10 */ /* 0x040fe4000ff3e0ff */
[----:B------:R-:W-:Y:S02]  /*1590*/  IADD3 R10, P2, PT, R10, UR30, RZ ;  /* 0x0000001e0a0a7c10 */ /* 0x000fe4000ff5e0ff */
[C---:B------:R-:W-:Y:S02]  /*15a0*/  IADD3.X R9, PT, PT, R11.reuse, UR29, RZ, P1, !PT ;  /* 0x0000001d0b097c10 */ /* 0x040fe40008ffe4ff */
[----:B------:R-:W-:-:S04]  /*15b0*/  IADD3.X R11, PT, PT, R11, UR31, RZ, P2, !PT ;  /* 0x0000001f0b0b7c10 */ /* 0x000fc800097fe4ff */
[----:B------:R-:W2:Y:S04]  /*15c0*/  LDG.E.U16 R9, desc[UR18][R8.64] ;  /* 0x0000001208097981 */ /* 0x000ea8000c1e1500 */
[----:B------:R-:W3:Y:S01]  /*15d0*/  LDG.E.U16 R10, desc[UR18][R10.64] ;  /* 0x000000120a0a7981 */ /* 0x000ee2000c1e1500 */
[----:B------:R-:W0:Y:S01]  /*15e0*/  LDCU UR11, c[0x0][0x360] ;  /* 0x00006c00ff0b77ac */ /* 0x000e220008000800 */
[C---:B------:R-:W-:Y:S02]  /*15f0*/  LEA R12, R7.reuse, UR14, 0x1 ;  /* 0x0000000e070c7c11 */ /* 0x040fe4000f8e08ff */
[C---:B------:R-:W-:Y:S02]  /*1600*/  LEA R13, R7.reuse, UR27, 0x1 ;  /* 0x0000001b070d7c11 */ /* 0x040fe4000f8e08ff */
[----:B0-----:R-:W-:-:S04]  /*1610*/  IADD3 R7, PT, PT, R7, UR11, RZ ;  /* 0x0000000b07077c10 */ /* 0x001fc8000fffe0ff */
[----:B------:R-:W-:Y:S01]  /*1620*/  ISETP.GE.AND P1, PT, R7, R3, PT ;  /* 0x000000030700720c */ /* 0x000fe20003f26270 */
[----:B--2---:R0:W-:Y:S04]  /*1630*/  STS.U16 [R12], R9 ;  /* 0x000000090c007388 */ /* 0x0041e80000000400 */
[----:B---3--:R0:W-:Y:S08]  /*1640*/  STS.U16 [R13], R10 ;  /* 0x0000000a0d007388 */ /* 0x0081f00000000400 */
[----:B------:R-:W-:Y:S05]  /*1650*/  @!P1 BRA `(.L_x_16) ;  /* 0xfffffffc00709947 */ /* 0x000fea000383ffff */
.L_x_15:
[----:B------:R-:W-:Y:S05]  /*1660*/  BSYNC.RECONVERGENT B0 ;  /* 0x0000000000007941 */ /* 0x000fea0003800200 */
.L_x_14:
[----:B------:R-:W-:Y:S01]  /*1670*/  BAR.SYNC.DEFER_BLOCKING 0x0 ;  /* 0x0000000000007b1d */ /* 0x000fe20000010000 */
[----:B------:R-:W-:-:S05]  /*1680*/  ISETP.GE.AND P0, PT, R18, UR23, PT ;  /* 0x0000001712007c0c */ /* 0x000fca000bf06270 */
[----:B------:R-:W-:Y:S08]  /*1690*/  BSSY.RECONVERGENT B0, `(.L_x_17) ;  /* 0x0000268000007945 */ /* 0x000ff00003800200 */
[----:B------:R-:W-:Y:S05]  /*16a0*/  @P0 BRA `(.L_x_18) ;  /* 0x0000002400980947 */ /* 0x000fea0003800000 */
[----:B------:R-:W-:Y:S01]  /*16b0*/  IMAD.U32 R3, RZ, RZ, UR16 ;  /* 0x00000010ff037e24 */ /* 0x000fe2000f8e00ff */
[----:B------:R-:W-:Y:S01]  /*16c0*/  MOV R16, UR16 ;  /* 0x0000001000107c02 */ /* 0x000fe20008000f00 */
[----:B------:R-:W-:-:S03]  /*16d0*/  IMAD.MOV.U32 R2, RZ, RZ, R18 ;  /* 0x000000ffff027224 */ /* 0x000fc600078e0012 */
[----:B------:R-:W-:Y:S02]  /*16e0*/  LOP3.LUT R3, R3, 0x3, RZ, 0xc0, !PT ;  /* 0x0000000303037812 */ /* 0x000fe400078ec0ff */
[----:B------:R-:W-:-:S07]  /*16f0*/  LOP3.LUT R16, R16, 0x7ffffff0, RZ, 0xc0, !PT ;  /* 0x7ffffff010107812 */ /* 0x000fce00078ec0ff */
.L_x_44:
[----:B0-----:R-:W0:Y:S02]  /*1700*/  LDC R13, c[0x0][0x3bc] ;  /* 0x0000ef00ff0d7b82 */ /* 0x001e240000000800 */
[----:B0-----:R-:W-:-:S13]  /*1710*/  ISETP.GE.AND P0, PT, R13, 0x1, PT ;  /* 0x000000010d00780c */ /* 0x001fda0003f06270 */
[----:B------:R-:W-:Y:S05]  /*1720*/  @!P0 BRA `(.L_x_19) ;  /* 0x0000000400588947 */ /* 0x000fea0003800000 */
[----:B------:R-:W0:Y:S01]  /*1730*/  LDC R12, c[0x0][0x3bc] ;  /* 0x0000ef00ff0c7b82 */ /* 0x000e220000000800 */
[----:B------:R-:W-:Y:S01]  /*1740*/  IMAD.MOV.U32 R6, RZ, RZ, RZ ;  /* 0x000000ffff067224 */ /* 0x000fe200078e00ff */
[----:B0-----:R-:W-:-:S04]  /*1750*/  IADD3 R4, PT, PT, R12, -0x1, RZ ;  /* 0xffffffff0c047810 */ /* 0x001fc80007ffe0ff */
[----:B------:R-:W-:-:S13]  /*1760*/  ISETP.GE.U32.AND P1, PT, R4, 0x7, PT ;  /* 0x000000070400780c */ /* 0x000fda0003f26070 */
[----:B------:R-:W-:Y:S05]  /*1770*/  @!P1 BRA `(.L_x_20) ;  /* 0x0000000000789947 */ /* 0x000fea0003800000 */
[----:B------:R-:W0:Y:S01]  /*1780*/  S2R R4, SR_CgaCtaId ;  /* 0x0000000000047919 */ /* 0x000e220000008800 */
[----:B------:R-:W-:Y:S02]  /*1790*/  MOV R15, 0x400 ;  /* 0x00000400000f7802 */ /* 0x000fe40000000f00 */
[----:B------:R-:W-:Y:S02]  /*17a0*/  MOV R14, RZ ;  /* 0x000000ff000e7202 */ /* 0x000fe40000000f00 */
[----:B0-----:R-:W-:-:S07]  /*17b0*/  LEA R15, R4, R15, 0x18 ;  /* 0x0000000f040f7211 */ /* 0x001fce00078ec0ff */
.L_x_21:
[----:B0-----:R-:W-:Y:S01]  /*17c0*/  IMAD R4, R2, R13, R14 ;  /* 0x0000000d02047224 */ /* 0x001fe200078e020e */
[C---:B------:R-:W-:Y:S02]  /*17d0*/  LEA R20, R14.reuse, UR21, 0x2 ;  /* 0x000000150e147c11 */ /* 0x040fe4000f8e10ff */
[----:B------:R-:W-:Y:S01]  /*17e0*/  IADD3 R14, PT, PT, R14, 0x8, RZ ;  /* 0x000000080e0e7810 */ /* 0x000fe20007ffe0ff */
[----:B------:R-:W-:-:S05]  /*17f0*/  IMAD R19, R4, 0x2, R15 ;  /* 0x0000000204137824 */ /* 0x000fca00078e020f */
[----:B------:R-:W0:Y:S04]  /*1800*/  LDS.U16 R4, [R19] ;  /* 0x0000000013047984 */ /* 0x000e280000000400 */
[----:B------:R-:W1:Y:S04]  /*1810*/  LDS.U16 R5, [R19+0x2] ;  /* 0x0000020013057984 */ /* 0x000e680000000400 */
[----:B------:R-:W2:Y:S04]  /*1820*/  LDS.U16 R6, [R19+0x4] ;  /* 0x0000040013067984 */ /* 0x000ea80000000400 */
[----:B------:R-:W3:Y:S04]  /*1830*/  LDS.U16 R7, [R19+0x6] ;  /* 0x0000060013077984 */ /* 0x000ee80000000400 */
[----:B------:R-:W4:Y:S04]  /*1840*/  LDS.U16 R8, [R19+0x8] ;  /* 0x0000080013087984 */ /* 0x000f280000000400 */
[----:B------:R-:W5:Y:S04]  /*1850*/  LDS.U16 R9, [R19+0xa] ;  /* 0x00000a0013097984 */ /* 0x000f680000000400 */
[----:B------:R-:W5:Y:S04]  /*1860*/  LDS.U16 R10, [R19+0xc] ;  /* 0x00000c00130a7984 */ /* 0x000f680000000400 */
[----:B------:R0:W5:Y:S02]  /*1870*/  LDS.U16 R11, [R19+0xe] ;  /* 0x00000e00130b7984 */ /* 0x0001640000000400 */
[----:B0-----:R-:W-:Y:S01]  /*1880*/  LOP3.LUT R19, R12, 0x7ffffff8, RZ, 0xc0, !PT ;  /* 0x7ffffff80c137812 */ /* 0x001fe200078ec0ff */
[----:B------:R-:W-:-:S03]  /*1890*/  HADD2.F32 R4, -RZ, R4.H0_H0 ;  /* 0x20000004ff047230 */ /* 0x000fc60000004100 */
[----:B------:R-:W-:Y:S01]  /*18a0*/  ISETP.NE.AND P1, PT, R14, R19, PT ;  /* 0x000000130e00720c */ /* 0x000fe20003f25270 */
[----:B-1----:R-:W-:Y:S02]  /*18b0*/  HADD2.F32 R5, -RZ, R5.H0_H0 ;  /* 0x20000005ff057230 */ /* 0x002fe40000004100 */
[----:B--2---:R-:W-:Y:S02]  /*18c0*/  HADD2.F32 R6, -RZ, R6.H0_H0 ;  /* 0x20000006ff067230 */ /* 0x004fe40000004100 */
[----:B---3--:R-:W-:Y:S02]  /*18d0*/  HADD2.F32 R7, -RZ, R7.H0_H0 ;  /* 0x20000007ff077230 */ /* 0x008fe40000004100 */
[----:B----4-:R-:W-:-:S03]  /*18e0*/  HADD2.F32 R8, -RZ, R8.H0_H0 ;  /* 0x20000008ff087230 */ /* 0x010fc60000004100 */
[----:B------:R0:W-:Y:S01]  /*18f0*/  STL.128 [R20], R4 ;  /* 0x0000000414007387 */ /* 0x0001e20000100c00 */
[----:B-----5:R-:W-:Y:S02]  /*1900*/  HADD2.F32 R9, -RZ, R9.H0_H0 ;  /* 0x20000009ff097230 */ /* 0x020fe40000004100 */
[----:B------:R-:W-:Y:S02]  /*1910*/  HADD2.F32 R10, -RZ, R10.H0_H0 ;  /* 0x2000000aff0a7230 */ /* 0x000fe40000004100 */
[----:B------:R-:W-:-:S05]  /*1920*/  HADD2.F32 R11, -RZ, R11.H0_H0 ;  /* 0x2000000bff0b7230 */ /* 0x000fca0000004100 */
[----:B------:R0:W-:Y:S01]  /*1930*/  STL.128 [R20+0x10], R8 ;  /* 0x0000100814007387 */ /* 0x0001e20000100c00 */
[----:B------:R-:W-:Y:S05]  /*1940*/  @P1 BRA `(.L_x_21) ;  /* 0xfffffffc009c1947 */ /* 0x000fea000383ffff */
[----:B0-----:R-:W-:-:S07]  /*1950*/  IMAD.MOV.U32 R6, RZ, RZ, R19 ;  /* 0x000000ffff067224 */ /* 0x001fce00078e0013 */
.L_x_20:
[----:B------:R-:W-:-:S04]  /*1960*/  LOP3.LUT R4, R12, 0x7, RZ, 0xc0, !PT ;  /* 0x000000070c047812 */ /* 0x000fc800078ec0ff */
[----:B------:R-:W-:-:S13]  /*1970*/  ISETP.NE.AND P1, PT, R4, RZ, PT ;  /* 0x000000ff0400720c */ /* 0x000fda0003f25270 */
[----:B------:R-:W-:Y:S05]  /*1980*/  @!P1 BRA `(.L_x_19) ;  /* 0x0000000000c09947 */ /* 0x000fea0003800000 */
[----:B------:R-:W-:Y:S01]  /*1990*/  IADD3 R4, PT, PT, R4, -0x1, RZ ;  /* 0xffffffff04047810 */ /* 0x000fe20007ffe0ff */
[----:B------:R-:W-:-:S03]  /*19a0*/  UISETP.NE.AND UP0, UPT, UR25, URZ, UPT ;  /* 0x000000ff1900728c */ /* 0x000fc6000bf05270 */
[----:B------:R-:W-:-:S13]  /*19b0*/  ISETP.GE.U32.AND P1, PT, R4, 0x3, PT ;  /* 0x000000030400780c */ /* 0x000fda0003f26070 */
[----:B------:R-:W-:Y:S05]  /*19c0*/  @!P1 BRA `(.L_x_22) ;  /* 0x0000000000449947 */ /* 0x000fea0003800000 */
[----:B------:R-:W0:Y:S01]  /*19d0*/  S2UR UR17, SR_CgaCtaId ;  /* 0x00000000001179c3 */ /* 0x000e220000008800 */
[----:B------:R-:W-:Y:S01]  /*19e0*/  UMOV UR11, 0x400 ;  /* 0x00000400000b7882 */ /* 0x000fe20000000000 */
[----:B------:R-:W-:Y:S01]  /*19f0*/  IMAD R4, R2, R13, R6 ;  /* 0x0000000d02047224 */ /* 0x000fe200078e0206 */
[C---:B------:R-:W-:Y:S01]  /*1a00*/  LEA R8, R6.reuse, UR21, 0x2 ;  /* 0x0000001506087c11 */ /* 0x040fe2000f8e10ff */
[----:B------:R-:W-:Y:S01]  /*1a10*/  VIADD R6, R6, 0x4 ;  /* 0x0000000406067836 */ /* 0x000fe20000000000 */
[----:B0-----:R-:W-:-:S06]  /*1a20*/  ULEA UR11, UR17, UR11, 0x18 ;  /* 0x0000000b110b7291 */ /* 0x001fcc000f8ec0ff */
[----:B------:R-:W-:-:S05]  /*1a30*/  LEA R7, R4, UR11, 0x1 ;  /* 0x0000000b04077c11 */ /* 0x000fca000f8e08ff */
[----:B------:R-:W0:Y:S04]  /*1a40*/  LDS.U16 R4, [R7] ;  /* 0x0000000007047984 */ /* 0x000e280000000400 */
[----:B------:R-:W1:Y:S04]  /*1a50*/  LDS.U16 R5, [R7+0x2] ;  /* 0x0000020007057984 */ /* 0x000e680000000400 */
[----:B------:R-:W2:Y:S04]  /*1a60*/  LDS.U16 R9, [R7+0x4] ;  /* 0x0000040007097984 */ /* 0x000ea80000000400 */
[----:B------:R-:W3:Y:S01]  /*1a70*/  LDS.U16 R11, [R7+0x6] ;  /* 0x00000600070b7984 */ /* 0x000ee20000000400 */
[----:B0-----:R-:W-:-:S02]  /*1a80*/  HADD2.F32 R4, -RZ, R4.H0_H0 ;  /* 0x20000004ff047230 */ /* 0x001fc40000004100 */
[----:B-1----:R-:W-:Y:S02]  /*1a90*/  HADD2.F32 R5, -RZ, R5.H0_H0 ;  /* 0x20000005ff057230 */ /* 0x002fe40000004100 */
[----:B--2---:R-:W-:-:S03]  /*1aa0*/  HADD2.F32 R10, -RZ, R9.H0_H0 ;  /* 0x20000009ff0a7230 */ /* 0x004fc60000004100 */
[----:B------:R0:W-:Y:S01]  /*1ab0*/  STL.64 [R8], R4 ;  /* 0x0000000408007387 */ /* 0x0001e20000100a00 */
[----:B---3--:R-:W-:-:S05]  /*1ac0*/  HADD2.F32 R11, -RZ, R11.H0_H0 ;  /* 0x2000000bff0b7230 */ /* 0x008fca0000004100 */
[----:B------:R0:W-:Y:S02]  /*1ad0*/  STL.64 [R8+0x8], R10 ;  /* 0x0000080a08007387 */ /* 0x0001e40000100a00 */
.L_x_22:
[----:B------:R-:W-:Y:S05]  /*1ae0*/  BRA.U !UP0, `(.L_x_19) ;  /* 0x0000000108687547 */ /* 0x000fea000b800000 */
[----:B------:R-:W-:Y:S01]  /*1af0*/  UISETP.NE.AND UP0, UPT, UR25, 0x1, UPT ;  /* 0x000000011900788c */ /* 0x000fe2000bf05270 */
[----:B0-----:R-:W-:-:S04]  /*1b00*/  LOP3.LUT R4, R13, 0x1, RZ, 0xc0, !PT ;  /* 0x000000010d047812 */ /* 0x001fc800078ec0ff */
[----:B------:R-:W-:-:S04]  /*1b10*/  ISETP.NE.U32.AND P1, PT, R4, 0x1, PT ;  /* 0x000000010400780c */ /* 0x000fc80003f25070 */
[----:B------:R-:W-:Y:S09]  /*1b20*/  BRA.U !UP0, `(.L_x_23) ;  /* 0x0000000108307547 */ /* 0x000ff2000b800000 */
[----:B------:R-:W0:Y:S01]  /*1b30*/  S2UR UR17, SR_CgaCtaId ;  /* 0x00000000001179c3 */ /* 0x000e220000008800 */
[----:B------:R-:W-:Y:S01]  /*1b40*/  UMOV UR11, 0x400 ;  /* 0x00000400000b7882 */ /* 0x000fe20000000000 */
[----:B------:R-:W-:Y:S01]  /*1b50*/  IMAD R4, R2, R13, R6 ;  /* 0x0000000d02047224 */ /* 0x000fe200078e0206 */
[C---:B------:R-:W-:Y:S02]  /*1b60*/  LEA R7, R6.reuse, UR21, 0x2 ;  /* 0x0000001506077c11 */ /* 0x040fe4000f8e10ff */
[----:B------:R-:W-:Y:S01]  /*1b70*/  IADD3 R6, PT, PT, R6, 0x2, RZ ;  /* 0x0000000206067810 */ /* 0x000fe20007ffe0ff */
[----:B0-----:R-:W-:-:S06]  /*1b80*/  ULEA UR11, UR17, UR11, 0x18 ;  /* 0x0000000b110b7291 */ /* 0x001fcc000f8ec0ff */
[----:B------:R-:W-:-:S05]  /*1b90*/  LEA R4, R4, UR11, 0x1 ;  /* 0x0000000b04047c11 */ /* 0x000fca000f8e08ff */
[----:B------:R-:W0:Y:S04]  /*1ba0*/  LDS.U16 R5, [R4] ;  /* 0x0000000004057984 */ /* 0x000e280000000400 */
[----:B------:R-:W1:Y:S01]  /*1bb0*/  LDS.U16 R9, [R4+0x2] ;  /* 0x0000020004097984 */ /* 0x000e620000000400 */
[----:B0-----:R-:W-:Y:S02]  /*1bc0*/  HADD2.F32 R8, -RZ, R5.H0_H0 ;  /* 0x20000005ff087230 */ /* 0x001fe40000004100 */
[----:B-1----:R-:W-:-:S05]  /*1bd0*/  HADD2.F32 R9, -RZ, R9.H0_H0 ;  /* 0x20000009ff097230 */ /* 0x002fca0000004100 */
[----:B------:R0:W-:Y:S02]  /*1be0*/  STL.64 [R7], R8 ;  /* 0x0000000807007387 */ /* 0x0001e40000100a00 */
.L_x_23:
[----:B------:R-:W-:Y:S05]  /*1bf0*/  @P1 BRA `(.L_x_19) ;  /* 0x0000000000241947 */ /* 0x000fea0003800000 */
[----:B------:R-:W1:Y:S01]  /*1c00*/  S2UR UR17, SR_CgaCtaId ;  /* 0x00000000001179c3 */ /* 0x000e620000008800 */
[----:B------:R-:W-:Y:S01]  /*1c10*/  UMOV UR11, 0x400 ;  /* 0x00000400000b7882 */ /* 0x000fe20000000000 */
[----:B------:R-:W-:Y:S01]  /*1c20*/  IMAD R13, R2, R13, R6 ;  /* 0x0000000d020d7224 */ /* 0x000fe200078e0206 */
[----:B------:R-:W-:Y:S01]  /*1c30*/  LEA R5, R6, UR21, 0x2 ;  /* 0x0000001506057c11 */ /* 0x000fe2000f8e10ff */
[----:B-1----:R-:W-:-:S06]  /*1c40*/  ULEA UR11, UR17, UR11, 0x18 ;  /* 0x0000000b110b7291 */ /* 0x002fcc000f8ec0ff */
[----:B------:R-:W-:-:S06]  /*1c50*/  LEA R13, R13, UR11, 0x1 ;  /* 0x0000000b0d0d7c11 */ /* 0x000fcc000f8e08ff */
[----:B------:R-:W1:Y:S02]  /*1c60*/  LDS.U16 R13, [R13] ;  /* 0x000000000d0d7984 */ /* 0x000e640000000400 */
[----:B-1----:R-:W-:-:S05]  /*1c70*/  HADD2.F32 R4, -RZ, R13.H0_H0 ;  /* 0x2000000dff047230 */ /* 0x002fca0000004100 */
[----:B------:R1:W-:Y:S02]  /*1c80*/  STL [R5], R4 ;  /* 0x0000000405007387 */ /* 0x0003e40000100800 */
.L_x_19:
[----:B01----:R-:W-:Y:S02]  /*1c90*/  HFMA2 R4, -RZ, RZ, 0, 2.384185791015625e-07 ;  /* 0x00000004ff047431 */ /* 0x003fe400000001ff */
[----:B------:R-:W-:-:S04]  /*1ca0*/  VIADD R5, R2, UR5 ;  /* 0x0000000502057c36 */ /* 0x000fc80008000000 */
[----:B------:R-:W-:-:S04]  /*1cb0*/  IMAD.WIDE R20, R5, 0x4, R22 ;  /* 0x0000000405147825 */ /* 0x000fc800078e0216 */
[----:B------:R-:W-:Y:S02]  /*1cc0*/  IMAD.WIDE R4, R5, R4, UR6 ;  /* 0x0000000605047e25 */ /* 0x000fe4000f8e0204 */
[----:B------:R0:W5:Y:S04]  /*1cd0*/  LDG.E R20, desc[UR18][R20.64] ;  /* 0x0000001214147981 */ /* 0x000168000c1e1900 */
[----:B------:R0:W5:Y:S01]  /*1ce0*/  LDG.E R19, desc[UR18][R4.64] ;  /* 0x0000001204137981 */ /* 0x000162000c1e1900 */
[----:B------:R-:W-:Y:S05]  /*1cf0*/  @!P0 BRA `(.L_x_24) ;  /* 0x0000000800848947 */ /* 0x000fea0003800000 */
[----:B0-----:R-:W-:Y:S01]  /*1d00*/  IMAD.MOV.U32 R21, RZ, RZ, -0x319194d8 ;  /* 0xce6e6b28ff157424 */ /* 0x001fe200078e00ff */
[----:B------:R-:W-:-:S07]  /*1d10*/  MOV R24, RZ ;  /* 0x000000ff00187202 */ /* 0x000fce0000000f00 */
.L_x_31:
[----:B------:R-:W0:Y:S01]  /*1d20*/  LDC R25, c[0x0][0x3bc] ;  /* 0x0000ef00ff197b82 */ /* 0x000e220000000800 */
[----:B------:R-:W-:Y:S01]  /*1d30*/  MOV R15, RZ ;  /* 0x000000ff000f7202 */ /* 0x000fe20000000f00 */
[----:B------:R-:W-:Y:S02]  /*1d40*/  IMAD.MOV.U32 R13, RZ, RZ, RZ ;  /* 0x000000ffff0d7224 */ /* 0x000fe400078e00ff */
[----:B0-----:R-:W-:-:S05]  /*1d50*/  VIADD R4, R25, 0xffffffff ;  /* 0xffffffff19047836 */ /* 0x001fca0000000000 */
[----:B------:R-:W-:-:S13]  /*1d60*/  ISETP.GE.U32.AND P1, PT, R4, 0xf, PT ;  /* 0x0000000f0400780c */ /* 0x000fda0003f26070 */
[----:B------:R-:W-:Y:S05]  /*1d70*/  @!P1 BRA `(.L_x_25) ;  /* 0x0000000000f89947 */ /* 0x000fea0003800000 */
[----:B------:R-:W-:Y:S02]  /*1d80*/  HFMA2 R15, -RZ, RZ, 0, 0 ;  /* 0x00000000ff0f7431 */ /* 0x000fe400000001ff */
[----:B------:R-:W-:-:S07]  /*1d90*/  IMAD.MOV.U32 R27, RZ, RZ, RZ ;  /* 0x000000ffff1b7224 */ /* 0x000fce00078e00ff */
.L_x_26:
[----:B------:R-:W-:Y:S01]  /*1da0*/  LEA R28, R27, UR21, 0x2 ;  /* 0x000000151b1c7c11 */ /* 0x000fe2000f8e10ff */
[----:B------:R-:W0:Y:S04]  /*1db0*/  LDCU UR11, c[0x0][0x3bc] ;  /* 0x00007780ff0b77ac */ /* 0x000e280008000800 */
[----:B------:R-:W2:Y:S04]  /*1dc0*/  LDL.128 R8, [R28] ;  /* 0x000000001c087983 */ /* 0x000ea80000100c00 */
[----:B------:R-:W3:Y:S01]  /*1dd0*/  LDL.128 R4, [R28+0x10] ;  /* 0x000010001c047983 */ /* 0x000ee20000100c00 */
[----:B0-----:R-:W-:-:S05]  /*1de0*/  IMAD R26, R24, UR11, R27 ;  /* 0x0000000b181a7c24 */ /* 0x001fca000f8e021b */
[----:B------:R-:W-:-:S05]  /*1df0*/  LEA R26, R26, UR14, 0x1 ;  /* 0x0000000e1a1a7c11 */ /* 0x000fca000f8e08ff */
[----:B------:R-:W0:Y:S04]  /*1e00*/  LDS.U16 R12, [R26] ;  /* 0x000000001a0c7984 */ /* 0x000e280000000400 */
[----:B------:R-:W1:Y:S04]  /*1e10*/  LDS.U16 R13, [R26+0x4] ;  /* 0x000004001a0d7984 */ /* 0x000e680000000400 */
[----:B------:R-:W-:Y:S01]  /*1e20*/  LDS.U16 R29, [R26+0xa] ;  /* 0x00000a001a1d7984 */ /* 0x000fe20000000400 */
[----:B0-----:R-:W-:Y:S02]  /*1e30*/  HADD2.F32 R12, -RZ, R12.H0_H0 ;  /* 0x2000000cff0c7230 */ /* 0x001fe40000004100 */
[----:B-1----:R-:W-:-:S03]  /*1e40*/  HADD2.F32 R13, -RZ, R13.H0_H0 ;  /* 0x2000000dff0d7230 */ /* 0x002fc60000004100 */
[----:B--2---:R-:W-:Y:S02]  /*1e50*/  FFMA R8, R8, R12, R15 ;  /* 0x0000000c08087223 */ /* 0x004fe4000000000f */
[----:B------:R-:W0:Y:S02]  /*1e60*/  LDS.U16 R12, [R26+0x2] ;  /* 0x000002001a0c7984 */ /* 0x000e240000000400 */
[----:B0-----:R-:W-:-:S05]  /*1e70*/  HADD2.F32 R12, -RZ, R12.H0_H0 ;  /* 0x2000000cff0c7230 */ /* 0x001fca0000004100 */
[----:B------:R-:W-:Y:S02]  /*1e80*/  FFMA R9, R9, R12, R8 ;  /* 0x0000000c09097223 */ /* 0x000fe40000000008 */
[----:B------:R-:W0:Y:S02]  /*1e90*/  LDS.U16 R8, [R26+0x6] ;  /* 0x000006001a087984 */ /* 0x000e240000000400 */
[----:B------:R-:W-:Y:S02]  /*1ea0*/  FFMA R10, R10, R13, R9 ;  /* 0x0000000d0a0a7223 */ /* 0x000fe40000000009 */
[----:B------:R-:W1:Y:S01]  /*1eb0*/  LDS.U16 R12, [R26+0x8] ;  /* 0x000008001a0c7984 */ /* 0x000e620000000400 */
[----:B0-----:R-:W-:-:S05]  /*1ec0*/  HADD2.F32 R8, -RZ, R8.H0_H0 ;  /* 0x20000008ff087230 */ /* 0x001fca0000004100 */
[----:B------:R-:W-:Y:S02]  /*1ed0*/  FFMA R13, R11, R8, R10 ;  /* 0x000000080b0d7223 */ /* 0x000fe4000000000a */
[----:B------:R-:W2:Y:S01]  /*1ee0*/  LDL.128 R8, [R28+0x20] ;  /* 0x000020001c087983 */ /* 0x000ea20000100c00 */
[----:B-1----:R-:W-:-:S05]  /*1ef0*/  HADD2.F32 R12, -RZ, R12.H0_H0 ;  /* 0x2000000cff0c7230 */ /* 0x002fca0000004100 */
[----:B---3--:R-:W-:Y:S02]  /*1f00*/  FFMA R4, R4, R12, R13 ;  /* 0x0000000c04047223 */ /* 0x008fe4000000000d */
[----:B------:R-:W3:Y:S01]  /*1f10*/  LDL.128 R12, [R28+0x30] ;  /* 0x000030001c0c7983 */ /* 0x000ee20000100c00 */
[----:B------:R-:W-:Y:S01]  /*1f20*/  HADD2.F32 R29, -RZ, R29.H0_H0 ;  /* 0x2000001dff1d7230 */ /* 0x000fe20000004100 */
[----:B------:R-:W-:-:S04]  /*1f30*/  IADD3 R27, PT, PT, R27, 0x10, RZ ;  /* 0x000000101b1b7810 */ /* 0x000fc80007ffe0ff */
[----:B------:R-:W-:Y:S01]  /*1f40*/  FFMA R5, R5, R29, R4 ;  /* 0x0000001d05057223 */ /* 0x000fe20000000004 */
[----:B------:R-:W-:Y:S01]  /*1f50*/  ISETP.NE.AND P1, PT, R27, UR13, PT ;  /* 0x0000000d1b007c0c */ /* 0x000fe2000bf25270 */
[----:B------:R-:W0:Y:S02]  /*1f60*/  LDS.U16 R4, [R26+0xc] ;  /* 0x00000c001a047984 */ /* 0x000e240000000400 */
[----:B0-----:R-:W-:-:S05]  /*1f70*/  HADD2.F32 R4, -RZ, R4.H0_H0 ;  /* 0x20000004ff047230 */ /* 0x001fca0000004100 */
[----:B------:R-:W-:Y:S02]  /*1f80*/  FFMA R4, R6, R4, R5 ;  /* 0x0000000406047223 */ /* 0x000fe40000000005 */
[----:B------:R-:W0:Y:S04]  /*1f90*/  LDS.U16 R5, [R26+0xe] ;  /* 0x00000e001a057984 */ /* 0x000e280000000400 */
[----:B------:R-:W1:Y:S01]  /*1fa0*/  LDS.U16 R6, [R26+0x12] ;  /* 0x000012001a067984 */ /* 0x000e620000000400 */
[----:B0-----:R-:W-:Y:S02]  /*1fb0*/  HADD2.F32 R5, -RZ, R5.H0_H0 ;  /* 0x20000005ff057230 */ /* 0x001fe40000004100 */
[----:B-1----:R-:W-:-:S03]  /*1fc0*/  HADD2.F32 R6, -RZ, R6.H0_H0 ;  /* 0x20000006ff067230 */ /* 0x002fc60000004100 */
[----:B------:R-:W-:Y:S02]  /*1fd0*/  FFMA R5, R7, R5, R4 ;  /* 0x0000000507057223 */ /* 0x000fe40000000004 */
[----:B------:R-:W0:Y:S04]  /*1fe0*/  LDS.U16 R4, [R26+0x10] ;  /* 0x000010001a047984 */ /* 0x000e280000000400 */
[----:B------:R-:W1:Y:S01]  /*1ff0*/  LDS.U16 R7, [R26+0x14] ;  /* 0x000014001a077984 */ /* 0x000e620000000400 */
[----:B0-----:R-:W-:Y:S02]  /*2000*/  HADD2.F32 R4, -RZ, R4.H0_H0 ;  /* 0x20000004ff047230 */ /* 0x001fe40000004100 */
[----:B-1----:R-:W-:-:S03]  /*2010*/  HADD2.F32 R7, -RZ, R7.H0_H0 ;  /* 0x20000007ff077230 */ /* 0x002fc60000004100 */
[----:B--2---:R-:W-:Y:S02]  /*2020*/  FFMA R4, R8, R4, R5 ;  /* 0x0000000408047223 */ /* 0x004fe40000000005 */
[----:B------:R-:W0:Y:S02]  /*2030*/  LDS.U16 R5, [R26+0x16] ;  /* 0x000016001a057984 */ /* 0x000e240000000400 */
[----:B------:R-:W-:Y:S02]  /*2040*/  FFMA R9, R9, R6, R4 ;  /* 0x0000000609097223 */ /* 0x000fe40000000004 */
[----:B------:R-:W1:Y:S02]  /*2050*/  LDS.U16 R4, [R26+0x18] ;  /* 0x000018001a047984 */ /* 0x000e640000000400 */
[----:B------:R-:W-:Y:S02]  /*2060*/  FFMA R10, R10, R7, R9 ;  /* 0x000000070a0a7223 */ /* 0x000fe40000000009 */
[----:B------:R-:W2:Y:S04]  /*2070*/  LDS.U16 R8, [R26+0x1a] ;  /* 0x00001a001a087984 */ /* 0x000ea80000000400 */
[----:B------:R-:W4:Y:S04]  /*2080*/  LDS.U16 R6, [R26+0x1c] ;  /* 0x00001c001a067984 */ /* 0x000f280000000400 */
[----:B------:R-:W4:Y:S01]  /*2090*/  LDS.U16 R7, [R26+0x1e] ;  /* 0x00001e001a077984 */ /* 0x000f220000000400 */
[----:B0-----:R-:W-:-:S02]  /*20a0*/  HADD2.F32 R5, -RZ, R5.H0_H0 ;  /* 0x20000005ff057230 */ /* 0x001fc40000004100 */
[----:B-1----:R-:W-:-:S03]  /*20b0*/  HADD2.F32 R4, -RZ, R4.H0_H0 ;  /* 0x20000004ff047230 */ /* 0x002fc60000004100 */
[----:B------:R-:W-:Y:S01]  /*20c0*/  FFMA R5, R11, R5, R10 ;  /* 0x000000050b057223 */ /* 0x000fe2000000000a */
[----:B--2---:R-:W-:-:S03]  /*20d0*/  HADD2.F32 R8, -RZ, R8.H0_H0 ;  /* 0x20000008ff087230 */ /* 0x004fc60000004100 */
[----:B---3--:R-:W-:Y:S01]  /*20e0*/  FFMA R4, R12, R4, R5 ;  /* 0x000000040c047223 */ /* 0x008fe20000000005 */
[----:B----4-:R-:W-:-:S03]  /*20f0*/  HADD2.F32 R6, -RZ, R6.H0_H0 ;  /* 0x20000006ff067230 */ /* 0x010fc60000004100 */
[----:B------:R-:W-:Y:S01]  /*2100*/  FFMA R13, R13, R8, R4 ;  /* 0x000000080d0d7223 */ /* 0x000fe20000000004 */
[----:B------:R-:W-:-:S03]  /*2110*/  HADD2.F32 R7, -RZ, R7.H0_H0 ;  /* 0x20000007ff077230 */ /* 0x000fc60000004100 */
[----:B------:R-:W-:-:S04]  /*2120*/  FFMA R6, R14, R6, R13 ;  /* 0x000000060e067223 */ /* 0x000fc8000000000d */
[----:B------:R-:W-:Y:S01]  /*2130*/  FFMA R15, R15, R7, R6 ;  /* 0x000000070f0f7223 */ /* 0x000fe20000000006 */
[----:B------:R-:W-:Y:S06]  /*2140*/  @P1 BRA `(.L_x_26) ;  /* 0xfffffffc00141947 */ /* 0x000fec000383ffff */
[----:B------:R-:W-:-:S07]  /*2150*/  IMAD.U32 R13, RZ, RZ, UR13 ;  /* 0x0000000dff0d7e24 */ /* 0x000fce000f8e00ff */
.L_x_25:
[----:B------:R-:W-:-:S04]  /*2160*/  LOP3.LUT R4, R25, 0xf, RZ, 0xc0, !PT ;  /* 0x0000000f19047812 */ /* 0x000fc800078ec0ff */
[----:B------:R-:W-:-:S13]  /*2170*/  ISETP.NE.AND P1, PT, R4, RZ, PT ;  /* 0x000000ff0400720c */ /* 0x000fda0003f25270 */
[----:B------:R-:W-:Y:S05]  /*2180*/  @!P1 BRA `(.L_x_27) ;  /* 0x00000004003c9947 */ /* 0x000fea0003800000 */
[----:B------:R-:W-:Y:S02]  /*2190*/  IADD3 R4, PT, PT, R4, -0x1, RZ ;  /* 0xffffffff04047810 */ /* 0x000fe40007ffe0ff */
[----:B------:R-:W-:Y:S02]  /*21a0*/  LOP3.LUT R25, R25, 0x7, RZ, 0xc0, !PT ;  /* 0x0000000719197812 */ /* 0x000fe400078ec0ff */
[----:B------:R-:W-:Y:S02]  /*21b0*/  ISETP.GE.U32.AND P1, PT, R4, 0x7, PT ;  /* 0x000000070400780c */ /* 0x000fe40003f26070 */
[----:B------:R-:W-:-:S11]  /*21c0*/  ISETP.NE.AND P2, PT, R25, RZ, PT ;  /* 0x000000ff1900720c */ /* 0x000fd60003f45270 */
[----:B------:R-:W-:Y:S05]  /*21d0*/  @!P1 BRA `(.L_x_28) ;  /* 0x00000000007c9947 */ /* 0x000fea0003800000 */
[----:B------:R-:W-:Y:S01]  /*21e0*/  LEA R14, R13, UR21, 0x2 ;  /* 0x000000150d0e7c11 */ /* 0x000fe2000f8e10ff */
[----:B------:R-:W0:Y:S04]  /*21f0*/  LDCU UR11, c[0x0][0x3bc] ;  /* 0x00007780ff0b77ac */ /* 0x000e280008000800 */
[----:B------:R-:W2:Y:S04]  /*2200*/  LDL.128 R4, [R14] ;  /* 0x000000000e047983 */ /* 0x000ea80000100c00 */
[----:B------:R1:W3:Y:S01]  /*2210*/  LDL.128 R8, [R14+0x10] ;  /* 0x000010000e087983 */ /* 0x0002e20000100c00 */
[----:B0-----:R-:W-:-:S02]  /*2220*/  IMAD R12, R24, UR11, R13 ;  /* 0x0000000b180c7c24 */ /* 0x001fc4000f8e020d */
[----:B------:R-:W-:-:S03]  /*2230*/  VIADD R13, R13, 0x8 ;  /* 0x000000080d0d7836 */ /* 0x000fc60000000000 */
[----:B------:R-:W-:-:S05]  /*2240*/  LEA R12, R12, UR14, 0x1 ;  /* 0x0000000e0c0c7c11 */ /* 0x000fca000f8e08ff */
[----:B------:R-:W0:Y:S04]  /*2250*/  LDS.U16 R26, [R12] ;  /* 0x000000000c1a7984 */ /* 0x000e280000000400 */
[----:B------:R-:W4:Y:S01]  /*2260*/  LDS.U16 R27, [R12+0x2] ;  /* 0x000002000c1b7984 */ /* 0x000f220000000400 */
[----:B0-----:R-:W-:Y:S02]  /*2270*/  HADD2.F32 R26, -RZ, R26.H0_H0 ;  /* 0x2000001aff1a7230 */ /* 0x001fe40000004100 */
[----:B----4-:R-:W-:-:S03]  /*2280*/  HADD2.F32 R27, -RZ, R27.H0_H0 ;  /* 0x2000001bff1b7230 */ /* 0x010fc60000004100 */
[----:B--2---:R-:W-:Y:S02]  /*2290*/  FFMA R4, R4, R26, R15 ;  /* 0x0000001a04047223 */ /* 0x004fe4000000000f */
[----:B------:R-:W1:Y:S02]  /*22a0*/  LDS.U16 R15, [R12+0x4] ;  /* 0x000004000c0f7984 */ /* 0x000e640000000400 */
[----:B------:R-:W-:Y:S02]  /*22b0*/  FFMA R27, R27, R5, R4 ;  /* 0x000000051b1b7223 */ /* 0x000fe40000000004 */
[----:B------:R-:W0:Y:S04]  /*22c0*/  LDS.U16 R5, [R12+0x6] ;  /* 0x000006000c057984 */ /* 0x000e280000000400 */
[----:B------:R-:W2:Y:S01]  /*22d0*/  LDS.U16 R4, [R12+0x8] ;  /* 0x000008000c047984 */ /* 0x000ea20000000400 */
[----:B-1----:R-:W-:-:S03]  /*22e0*/  HADD2.F32 R14, -RZ, R15.H0_H0 ;  /* 0x2000000fff0e7230 */ /* 0x002fc60000004100 */
[----:B------:R-:W1:Y:S01]  /*22f0*/  LDS.U16 R15, [R12+0xa] ;  /* 0x00000a000c0f7984 */ /* 0x000e620000000400 */
[----:B0-----:R-:W-:Y:S02]  /*2300*/  HADD2.F32 R5, -RZ, R5.H0_H0 ;  /* 0x20000005ff057230 */ /* 0x001fe40000004100 */
[----:B------:R-:W-:Y:S02]  /*2310*/  FFMA R26, R14, R6, R27 ;  /* 0x000000060e1a7223 */ /* 0x000fe4000000001b */
[----:B------:R-:W0:Y:S01]  /*2320*/  LDS.U16 R6, [R12+0xc] ;  /* 0x00000c000c067984 */ /* 0x000e220000000400 */
[----:B--2---:R-:W-:Y:S02]  /*2330*/  HADD2.F32 R4, -RZ, R4.H0_H0 ;  /* 0x20000004ff047230 */ /* 0x004fe40000004100 */
[----:B------:R-:W-:Y:S01]  /*2340*/  FFMA R5, R5, R7, R26 ;  /* 0x0000000705057223 */ /* 0x000fe2000000001a */
[----:B------:R-:W2:Y:S03]  /*2350*/  LDS.U16 R14, [R12+0xe] ;  /* 0x00000e000c0e7984 */ /* 0x000ea60000000400 */
[----:B---3--:R-:W-:Y:S01]  /*2360*/  FFMA R4, R8, R4, R5 ;  /* 0x0000000408047223 */ /* 0x008fe20000000005 */
[----:B-1----:R-:W-:-:S02]  /*2370*/  HADD2.F32 R15, -RZ, R15.H0_H0 ;  /* 0x2000000fff0f7230 */ /* 0x002fc40000004100 */
[----:B0-----:R-:W-:-:S03]  /*2380*/  HADD2.F32 R6, -RZ, R6.H0_H0 ;  /* 0x20000006ff067230 */ /* 0x001fc60000004100 */
[----:B------:R-:W-:Y:S01]  /*2390*/  FFMA R9, R15, R9, R4 ;  /* 0x000000090f097223 */ /* 0x000fe20000000004 */
[----:B--2---:R-:W-:-:S03]  /*23a0*/  HADD2.F32 R15, -RZ, R14.H0_H0 ;  /* 0x2000000eff0f7230 */ /* 0x004fc60000004100 */
[----:B------:R-:W-:-:S04]  /*23b0*/  FFMA R6, R6, R10, R9 ;  /* 0x0000000a06067223 */ /* 0x000fc80000000009 */
[----:B------:R-:W-:-:S07]  /*23c0*/  FFMA R15, R15, R11, R6 ;  /* 0x0000000b0f0f7223 */ /* 0x000fce0000000006 */
.L_x_28:
[----:B------:R-:W-:Y:S05]  /*23d0*/  @!P2 BRA `(.L_x_27) ;  /* 0x0000000000a8a947 */ /* 0x000fea0003800000 */
[----:B------:R-:W-:Y:S01]  /*23e0*/  IADD3 R25, PT, PT, R25, -0x1, RZ ;  /* 0xffffffff19197810 */ /* 0x000fe20007ffe0ff */
[----:B------:R-:W-:-:S03]  /*23f0*/  UISETP.NE.AND UP0, UPT, UR25, URZ, UPT ;  /* 0x000000ff1900728c */ /* 0x000fc6000bf05270 */
[----:B------:R-:W-:-:S13]  /*2400*/  ISETP.GE.U32.AND P1, PT, R25, 0x3, PT ;  /* 0x000000031900780c */ /* 0x000fda0003f26070 */
[----:B------:R-:W-:Y:S05]  /*2410*/  @!P1 BRA `(.L_x_29) ;  /* 0x0000000000489947 */ /* 0x000fea0003800000 */
[C---:B------:R-:W-:Y:S01]  /*2420*/  LEA R4, R13.reuse, UR21, 0x2 ;  /* 0x000000150d047c11 */ /* 0x040fe2000f8e10ff */
[----:B------:R-:W0:Y:S05]  /*2430*/  LDCU UR11, c[0x0][0x3bc] ;  /* 0x00007780ff0b77ac */ /* 0x000e2a0008000800 */
[----:B------:R-:W2:Y:S01]  /*2440*/  LDL.128 R4, [R4] ;  /* 0x0000000004047983 */ /* 0x000ea20000100c00 */
[----:B0-----:R-:W-:Y:S02]  /*2450*/  IMAD R8, R24, UR11, R13 ;  /* 0x0000000b18087c24 */ /* 0x001fe4000f8e020d */
[----:B------:R-:W-:-:S03]  /*2460*/  VIADD R13, R13, 0x4 ;  /* 0x000000040d0d7836 */ /* 0x000fc60000000000 */
[----:B------:R-:W-:-:S05]  /*2470*/  LEA R8, R8, UR14, 0x1 ;  /* 0x0000000e08087c11 */ /* 0x000fca000f8e08ff */
[----:B------:R-:W0:Y:S04]  /*2480*/  LDS.U16 R9, [R8] ;  /* 0x0000000008097984 */ /* 0x000e280000000400 */
[----:B------:R-:W1:Y:S04]  /*2490*/  LDS.U16 R10, [R8+0x2] ;  /* 0x00000200080a7984 */ /* 0x000e680000000400 */
[----:B------:R-:W3:Y:S04]  /*24a0*/  LDS.U16 R12, [R8+0x4] ;  /* 0x00000400080c7984 */ /* 0x000ee80000000400 */
[----:B------:R-:W4:Y:S01]  /*24b0*/  LDS.U16 R14, [R8+0x6] ;  /* 0x00000600080e7984 */ /* 0x000f220000000400 */
[----:B0-----:R-:W-:-:S02]  /*24c0*/  HADD2.F32 R9, -RZ, R9.H0_H0 ;  /* 0x20000009ff097230 */ /* 0x001fc40000004100 */
[----:B-1----:R-:W-:Y:S02]  /*24d0*/  HADD2.F32 R11, -RZ, R10.H0_H0 ;  /* 0x2000000aff0b7230 */ /* 0x002fe40000004100 */
[----:B---3--:R-:W-:Y:S02]  /*24e0*/  HADD2.F32 R12, -RZ, R12.H0_H0 ;  /* 0x2000000cff0c7230 */ /* 0x008fe40000004100 */
[----:B--2---:R-:W-:Y:S01]  /*24f0*/  FFMA R10, R4, R9, R15 ;  /* 0x00000009040a7223 */ /* 0x004fe2000000000f */
[----:B----4-:R-:W-:-:S03]  /*2500*/  HADD2.F32 R15, -RZ, R14.H0_H0 ;  /* 0x2000000eff0f7230 */ /* 0x010fc60000004100 */
[----:B------:R-:W-:-:S04]  /*2510*/  FFMA R5, R11, R5, R10 ;  /* 0x000000050b057223 */ /* 0x000fc8000000000a */
[----:B------:R-:W-:-:S04]  /*2520*/  FFMA R6, R12, R6, R5 ;  /* 0x000000060c067223 */ /* 0x000fc80000000005 */
[----:B------:R-:W-:-:S07]  /*2530*/  FFMA R15, R15, R7, R6 ;  /* 0x000000070f0f7223 */ /* 0x000fce0000000006 */
.L_x_29:
[----:B------:R-:W-:Y:S05]  /*2540*/  BRA.U !UP0, `(.L_x_27) ;  /* 0x00000001084c7547 */ /* 0x000fea000b800000 */
[----:B------:R-:W-:Y:S01]  /*2550*/  LEA R6, R13, UR21, 0x2 ;  /* 0x000000150d067c11 */ /* 0x000fe2000f8e10ff */
[----:B------:R-:W0:Y:S04]  /*2560*/  LDCU UR11, c[0x0][0x3bc] ;  /* 0x00007780ff0b77ac */ /* 0x000e280008000800 */
[----:B------:R-:W2:Y:S01]  /*2570*/  LDL.64 R4, [R6] ;  /* 0x0000000006047983 */ /* 0x000ea20000100a00 */
[----:B------:R-:W-:Y:S01]  /*2580*/  UISETP.NE.AND UP0, UPT, UR25, 0x1, UPT ;  /* 0x000000011900788c */ /* 0x000fe2000bf05270 */
[----:B0-----:R-:W-:-:S05]  /*2590*/  IMAD R13, R24, UR11, R13 ;  /* 0x0000000b180d7c24 */ /* 0x001fca000f8e020d */
[----:B------:R-:W-:-:S05]  /*25a0*/  LEA R13, R13, UR14, 0x1 ;  /* 0x0000000e0d0d7c11 */ /* 0x000fca000f8e08ff */
[----:B------:R-:W0:Y:S02]  /*25b0*/  LDS.U16 R7, [R13] ;  /* 0x000000000d077984 */ /* 0x000e240000000400 */
[----:B0-----:R-:W-:-:S05]  /*25c0*/  HADD2.F32 R7, -RZ, R7.H0_H0 ;  /* 0x20000007ff077230 */ /* 0x001fca0000004100 */
[----:B--2---:R-:W-:Y:S01]  /*25d0*/  FFMA R15, R4, R7, R15 ;  /* 0x00000007040f7223 */ /* 0x004fe2000000000f */
[----:B------:R-:W-:Y:S06]  /*25e0*/  BRA.U !UP0, `(.L_x_27) ;  /* 0x0000000108247547 */ /* 0x000fec000b800000 */
[----:B------:R-:W2:Y:S01]  /*25f0*/  LDL R6, [R6+0x8] ;  /* 0x0000080006067983 */ /* 0x000ea20000100800 */
[----:B------:R-:W-:-:S03]  /*2600*/  UISETP.NE.AND UP0, UPT, UR25, 0x2, UPT ;  /* 0x000000021900788c */ /* 0x000fc6000bf05270 */
[----:B------:R-:W0:Y:S03]  /*2610*/  LDS.U16 R4, [R13+0x2] ;  /* 0x000002000d047984 */ /* 0x000e260000000400 */
[----:B------:R-:W-:-:S13]  /*2620*/  PLOP3.LUT P1, PT, PT, PT, UP0, 0x80, 0x8 ;  /* 0x000000000008781c */ /* 0x000fda0003f2f008 */
[----:B------:R-:W1:Y:S01]  /*2630*/  @P1 LDS.U16 R7, [R13+0x4] ;  /* 0x000004000d071984 */ /* 0x000e620000000400 */
[----:B0-----:R-:W-:-:S05]  /*2640*/  HADD2.F32 R4, -RZ, R4.H0_H0 ;  /* 0x20000004ff047230 */ /* 0x001fca0000004100 */
[----:B------:R-:W-:Y:S01]  /*2650*/  FFMA R15, R4, R5, R15 ;  /* 0x00000005040f7223 */ /* 0x000fe2000000000f */
[----:B-1----:R-:W-:-:S05]  /*2660*/  @P1 HADD2.F32 R8, -RZ, R7.H0_H0 ;  /* 0x20000007ff081230 */ /* 0x002fca0000004100 */
[----:B--2---:R-:W-:-:S07]  /*2670*/  @P1 FFMA R15, R8, R6, R15 ;  /* 0x00000006080f1223 */ /* 0x004fce000000000f */
.L_x_27:
[----:B------:R-:W-:Y:S01]  /*2680*/  FMUL R4, R15, R17 ;  /* 0x000000110f047220 */ /* 0x000fe20000400000 */
[C---:B------:R-:W-:Y:S02]  /*2690*/  LEA R5, R24.reuse, UR26, 0x2 ;  /* 0x0000001a18057c11 */ /* 0x040fe4000f8e10ff */
[----:B------:R-:W-:Y:S02]  /*26a0*/  IADD3 R24, PT, PT, R24, 0x1, RZ ;  /* 0x0000000118187810 */ /* 0x000fe40007ffe0ff */
[-C--:B------:R-:W-:Y:S01]  /*26b0*/  FSETP.GT.AND P1, PT, R4, R21.reuse, PT ;  /* 0x000000150400720b */ /* 0x080fe20003f24000 */
[----:B------:R1:W-:Y:S01]  /*26c0*/  STL [R5], R4 ;  /* 0x0000000405007387 */ /* 0x0003e20000100800 */
[----:B------:R-:W-:Y:S02]  /*26d0*/  ISETP.NE.AND P2, PT, R24, UR16, PT ;  /* 0x0000001018007c0c */ /* 0x000fe4000bf45270 */
[----:B------:R-:W-:-:S11]  /*26e0*/  FSEL R21, R4, R21, P1 ;  /* 0x0000001504157208 */ /* 0x000fd60000800000 */
[----:B-1----:R-:W-:Y:S05]  /*26f0*/  @!P2 BRA `(.L_x_30) ;  /* 0x000000000088a947 */ /* 0x002fea0003800000 */
[----:B------:R-:W-:Y:S05]  /*2700*/  BRA `(.L_x_31) ;  /* 0xfffffff400847947 */ /* 0x000fea000383ffff */
.L_x_24:
[----:B------:R-:W-:Y:S01]  /*2710*/  UISETP.LT.AND UP0, UPT, UR20, UR24, UPT ;  /* 0x000000181400728c */ /* 0x000fe2000bf01270 */
[----:B0-----:R-:W-:Y:S01]  /*2720*/  IMAD.MOV.U32 R21, RZ, RZ, -0x319194d8 ;  /* 0xce6e6b28ff157424 */ /* 0x001fe200078e00ff */
[----:B------:R-:W-:Y:S01]  /*2730*/  MOV R5, RZ ;  /* 0x000000ff00057202 */ /* 0x000fe20000000f00 */
[----:B------:R-:W-:Y:S01]  /*2740*/  FMUL R4, RZ, R17 ;  /* 0x00000011ff047220 */ /* 0x000fe20000400000 */
[----:B------:R-:W-:-:S04]  /*2750*/  USEL UR11, UR20, UR24, UP0 ;  /* 0x00000018140b7287 */ /* 0x000fc80008000000 */
[----:B------:R-:W-:-:S09]  /*2760*/  UISETP.GE.AND UP0, UPT, UR11, 0x4, UPT ;  /* 0x000000040b00788c */ /* 0x000fd2000bf06270 */
[----:B------:R-:W-:Y:S05]  /*2770*/  BRA.U !UP0, `(.L_x_32) ;  /* 0x00000001083c7547 */ /* 0x000fea000b800000 */
[----:B------:R-:W-:Y:S01]  /*2780*/  IMAD.U32 R11, RZ, RZ, UR16 ;  /* 0x00000010ff0b7e24 */ /* 0x000fe2000f8e00ff */
[----:B------:R-:W-:Y:S01]  /*2790*/  MOV R21, 0xce6e6b28 ;  /* 0xce6e6b2800157802 */ /* 0x000fe20000000f00 */
[----:B------:R-:W-:-:S03]  /*27a0*/  IMAD.MOV.U32 R8, RZ, RZ, RZ ;  /* 0x000000ffff087224 */ /* 0x000fc600078e00ff */
[----:B------:R-:W-:-:S07]  /*27b0*/  LOP3.LUT R11, R11, 0x7ffffffc, RZ, 0xc0, !PT ;  /* 0x7ffffffc0b0b7812 */ /* 0x000fce00078ec0ff */
.L_x_33:
[C---:B0-----:R-:W-:Y:S01]  /*27c0*/  LEA R9, R8.reuse, UR26, 0x2 ;  /* 0x0000001a08097c11 */ /* 0x041fe2000f8e10ff */
[----:B------:R-:W-:Y:S01]  /*27d0*/  IMAD.MOV.U32 R6, RZ, RZ, R4 ;  /* 0x000000ffff067224 */ /* 0x000fe200078e0004 */
[-C--:B------:R-:W-:Y:S01]  /*27e0*/  MOV R5, R4.reuse ;  /* 0x0000000400057202 */ /* 0x080fe20000000f00 */
[----:B------:R-:W-:Y:S01]  /*27f0*/  VIADD R8, R8, 0x4 ;  /* 0x0000000408087836 */ /* 0x000fe20000000000 */
[----:B------:R-:W-:Y:S02]  /*2800*/  MOV R7, R4 ;  /* 0x0000000400077202 */ /* 0x000fe40000000f00 */
[----:B------:R-:W-:Y:S02]  /*2810*/  FSETP.GT.AND P1, PT, R4, R21, PT ;  /* 0x000000150400720b */ /* 0x000fe40003f24000 */
[----:B------:R-:W-:Y:S01]  /*2820*/  ISETP.NE.AND P2, PT, R8, R11, PT ;  /* 0x0000000b0800720c */ /* 0x000fe20003f45270 */
[----:B------:R0:W-:Y:S01]  /*2830*/  STL.128 [R9], R4 ;  /* 0x0000000409007387 */ /* 0x0001e20000100c00 */
[----:B------:R-:W-:-:S11]  /*2840*/  FSEL R21, R4, R21, P1 ;  /* 0x0000001504157208 */ /* 0x000fd60000800000 */
[----:B------:R-:W-:Y:S05]  /*2850*/  @P2 BRA `(.L_x_33) ;  /* 0xfffffffc00d82947 */ /* 0x000fea000383ffff */
[----:B0-----:R-:W-:-:S07]  /*2860*/  MOV R5, R11 ;  /* 0x0000000b00057202 */ /* 0x001fce0000000f00 */
.L_x_32:
[----:B------:R-:W-:-:S13]  /*2870*/  ISETP.NE.AND P1, PT, R3, RZ, PT ;  /* 0x000000ff0300720c */ /* 0x000fda0003f25270 */
[----:B------:R-:W-:Y:S05]  /*2880*/  @!P1 BRA `(.L_x_30) ;  /* 0x0000000000249947 */ /* 0x000fea0003800000 */
[----:B------:R-:W-:Y:S02]  /*2890*/  LEA R5, R5, UR26, 0x2 ;  /* 0x0000001a05057c11 */ /* 0x000fe4000f8e10ff */
[----:B------:R-:W-:Y:S02]  /*28a0*/  ISETP.NE.AND P2, PT, R3, 0x1, PT ;  /* 0x000000010300780c */ /* 0x000fe40003f45270 */
[CC--:B------:R-:W-:Y:S01]  /*28b0*/  FSETP.GT.AND P1, PT, R4.reuse, R21.reuse, PT ;  /* 0x000000150400720b */ /* 0x0c0fe20003f24000 */
[----:B------:R0:W-:Y:S03]  /*28c0*/  STL [R5], R4 ;  /* 0x0000000405007387 */ /* 0x0001e60000100800 */
[----:B------:R-:W-:-:S07]  /*28d0*/  FSEL R21, R4, R21, P1 ;  /* 0x0000001504157208 */ /* 0x000fce0000800000 */
[----:B0-----:R-:W-:Y:S05]  /*28e0*/  @!P2 BRA `(.L_x_30) ;  /* 0x00000000000ca947 */ /* 0x001fea0003800000 */
[----:B------:R-:W-:Y:S01]  /*28f0*/  ISETP.NE.AND P1, PT, R3, 0x2, PT ;  /* 0x000000020300780c */ /* 0x000fe20003f25270 */
[----:B------:R0:W-:-:S12]  /*2900*/  STL [R5+0x4], R4 ;  /* 0x0000040405007387 */ /* 0x0001d80000100800 */
[----:B------:R0:W-:Y:S02]  /*2910*/  @P1 STL [R5+0x8], R4 ;  /* 0x0000080405001387 */ /* 0x0001e40000100800 */
.L_x_30:
[----:B------:R-:W-:Y:S02]  /*2920*/  IMAD.U32 R12, RZ, RZ, UR20 ;  /* 0x00000014ff0c7e24 */ /* 0x000fe4000f8e00ff */
[----:B------:R-:W-:Y:S02]  /*2930*/  HFMA2 R9, -RZ, RZ, 0, 0 ;  /* 0x00000000ff097431 */ /* 0x000fe400000001ff */
[----:B0-----:R-:W-:Y:S01]  /*2940*/  IMAD.MOV.U32 R4, RZ, RZ, RZ ;  /* 0x000000ffff047224 */ /* 0x001fe200078e00ff */
[----:B------:R-:W-:-:S04]  /*2950*/  VIMNMX R12, PT, PT, R12, UR24, PT ;  /* 0x000000180c0c7c48 */ /* 0x000fc8000bfe0100 */
[----:B------:R-:W-:-:S13]  /*2960*/  ISETP.GE.AND P1, PT, R12, 0x4, PT ;  /* 0x000000040c00780c */ /* 0x000fda0003f26270 */
[----:B------:R-:W-:Y:S05]  /*2970*/  @!P1 BRA `(.L_x_34) ;  /* 0x0000000000d09947 */ /* 0x000fea0003800000 */
[----:B------:R-:W-:Y:S01]  /*2980*/  MOV R9, RZ ;  /* 0x000000ff00097202 */ /* 0x000fe20000000f00 */
[----:B------:R-:W-:-:S07]  /*2990*/  IMAD.MOV.U32 R10, RZ, RZ, RZ ;  /* 0x000000ffff0a7224 */ /* 0x000fce00078e00ff */
.L_x_35:
[----:B0-----:R-:W-:-:S05]  /*29a0*/  LEA R8, R10, UR21, 0x2 ;  /* 0x000000150a087c11 */ /* 0x001fca000f8e10ff */
[----:B------:R-:W2:Y:S01]  /*29b0*/  LDL.128 R4, [R8+0x200] ;  /* 0x0002000008047983 */ /* 0x000ea20000100c00 */
[----:B------:R-:W-:Y:S01]  /*29c0*/  MOV R11, 0x3bbb989d ;  /* 0x3bbb989d000b7802 */ /* 0x000fe20000000f00 */
[----:B------:R-:W-:Y:S01]  /*29d0*/  IMAD.MOV.U32 R13, RZ, RZ, 0x437c0000 ;  /* 0x437c0000ff0d7424 */ /* 0x000fe200078e00ff */
[----:B------:R-:W-:Y:S01]  /*29e0*/  ULOP3.LUT UR11, UR16, 0x7ffffffc, URZ, 0xc0, !UPT ;  /* 0x7ffffffc100b7892 */ /* 0x000fe2000f8ec0ff */
[----:B------:R-:W-:-:S05]  /*29f0*/  IADD3 R10, PT, PT, R10, 0x4, RZ ;  /* 0x000000040a0a7810 */ /* 0x000fca0007ffe0ff */
[----:B------:R-:W-:Y:S01]  /*2a00*/  ISETP.NE.AND P1, PT, R10, UR11, PT ;  /* 0x0000000b0a007c0c */ /* 0x000fe2000bf25270 */
[--C-:B--2---:R-:W-:Y:S01]  /*2a10*/  FADD R24, R4, -R21.reuse ;  /* 0x8000001504187221 */ /* 0x104fe20000000000 */
[--C-:B------:R-:W-:Y:S01]  /*2a20*/  FADD R14, R5, -R21.reuse ;  /* 0x80000015050e7221 */ /* 0x100fe20000000000 */
[----:B------:R-:W-:Y:S02]  /*2a30*/  FADD R6, R6, -R21 ;  /* 0x8000001506067221 */ /* 0x000fe40000000000 */
[-C--:B------:R-:W-:Y:S01]  /*2a40*/  FFMA.SAT R4, R24, R11.reuse, 0.5 ;  /* 0x3f00000018047423 */ /* 0x080fe2000000200b */
[----:B------:R-:W-:-:S03]  /*2a50*/  FFMA.SAT R26, R14, R11, 0.5 ;  /* 0x3f0000000e1a7423 */ /* 0x000fc6000000200b */
[-C--:B------:R-:W-:Y:S01]  /*2a60*/  FFMA.RM R4, R4, R13.reuse, 12582913 ;  /* 0x4b40000104047423 */ /* 0x080fe2000000400d */
[----:B------:R-:W-:-:S03]  /*2a70*/  FFMA.RM R5, R26, R13, 12582913 ;  /* 0x4b4000011a057423 */ /* 0x000fc6000000400d */
[----:B------:R-:W-:Y:S01]  /*2a80*/  FADD R15, R4, -12583039 ;  /* 0xcb40007f040f7421 */ /* 0x000fe20000000000 */
[----:B------:R-:W-:-:S03]  /*2a90*/  FADD R25, R5, -12583039 ;  /* 0xcb40007f05197421 */ /* 0x000fc60000000000 */
[----:B------:R-:W-:Y:S01]  /*2aa0*/  FFMA R15, R24, 1.4426950216293334961, -R15 ;  /* 0x3fb8aa3b180f7823 */ /* 0x000fe2000000080f */
[----:B------:R-:W-:-:S03]  /*2ab0*/  FFMA R27, R14, 1.4426950216293334961, -R25 ;  /* 0x3fb8aa3b0e1b7823 */ /* 0x000fc60000000819 */
[----:B------:R-:W-:Y:S01]  /*2ac0*/  FFMA R25, R24, 1.925963033500011079e-08, R15 ;  /* 0x32a5706018197823 */ /* 0x000fe2000000000f */
[----:B------:R-:W-:Y:S01]  /*2ad0*/  FADD R24, R7, -R21 ;  /* 0x8000001507187221 */ /* 0x000fe20000000000 */
[----:B------:R-:W-:Y:S01]  /*2ae0*/  FFMA R15, R14, 1.925963033500011079e-08, R27 ;  /* 0x32a570600e0f7823 */ /* 0x000fe2000000001b */
[-C--:B------:R-:W-:Y:S02]  /*2af0*/  FFMA.SAT R14, R6, R11.reuse, 0.5 ;  /* 0x3f000000060e7423 */ /* 0x080fe4000000200b */
[----:B------:R-:W-:Y:S02]  /*2b00*/  FFMA.SAT R26, R24, R11, 0.5 ;  /* 0x3f000000181a7423 */ /* 0x000fe4000000200b */
[-C--:B------:R-:W-:Y:S01]  /*2b10*/  FFMA.RM R7, R14, R13.reuse, 12582913 ;  /* 0x4b4000010e077423 */ /* 0x080fe2000000400d */
[----:B------:R-:W0:Y:S01]  /*2b20*/  MUFU.EX2 R15, R15 ;  /* 0x0000000f000f7308 */ /* 0x000e220000000800 */
[----:B------:R-:W-:Y:S02]  /*2b30*/  FFMA.RM R13, R26, R13, 12582913 ;  /* 0x4b4000011a0d7423 */ /* 0x000fe4000000400d */
[C---:B------:R-:W-:Y:S01]  /*2b40*/  FADD R11, R7.reuse, -12583039 ;  /* 0xcb40007f070b7421 */ /* 0x040fe20000000000 */
[----:B------:R-:W-:Y:S01]  /*2b50*/  SHF.L.U32 R7, R7, 0x17, RZ ;  /* 0x0000001707077819 */ /* 0x000fe200000006ff */
[C---:B------:R-:W-:Y:S01]  /*2b60*/  FADD R27, R13.reuse, -12583039 ;  /* 0xcb40007f0d1b7421 */ /* 0x040fe20000000000 */
[----:B------:R-:W-:-:S02]  /*2b70*/  IMAD.SHL.U32 R28, R13, 0x800000, RZ ;  /* 0x008000000d1c7824 */ /* 0x000fc400078e00ff */
[----:B------:R-:W-:Y:S01]  /*2b80*/  FFMA R11, R6, 1.4426950216293334961, -R11 ;  /* 0x3fb8aa3b060b7823 */ /* 0x000fe2000000080b */
[----:B------:R1:W2:Y:S01]  /*2b90*/  MUFU.EX2 R14, R25 ;  /* 0x00000019000e7308 */ /* 0x0002a20000000800 */
[----:B------:R-:W-:Y:S02]  /*2ba0*/  FFMA R27, R24, 1.4426950216293334961, -R27 ;  /* 0x3fb8aa3b181b7823 */ /* 0x000fe4000000081b */
[----:B------:R-:W-:Y:S02]  /*2bb0*/  FFMA R26, R6, 1.925963033500011079e-08, R11 ;  /* 0x32a57060061a7823 */ /* 0x000fe4000000000b */
[----:B------:R-:W-:Y:S01]  /*2bc0*/  FFMA R11, R24, 1.925963033500011079e-08, R27 ;  /* 0x32a57060180b7823 */ /* 0x000fe2000000001b */
[----:B------:R-:W-:Y:S02]  /*2bd0*/  IMAD.SHL.U32 R24, R5, 0x800000, RZ ;  /* 0x0080000005187824 */ /* 0x000fe400078e00ff */
[----:B------:R-:W3:Y:S01]  /*2be0*/  MUFU.EX2 R6, R26 ;  /* 0x0000001a00067308 */ /* 0x000ee20000000800 */
[----:B-1----:R-:W-:Y:S01]  /*2bf0*/  SHF.L.U32 R25, R4, 0x17, RZ ;  /* 0x0000001704197819 */ /* 0x002fe200000006ff */
[----:B0-----:R-:W-:-:S06]  /*2c00*/  FMUL R5, R24, R15 ;  /* 0x0000000f18057220 */ /* 0x001fcc0000400000 */
[----:B------:R-:W0:Y:S01]  /*2c10*/  MUFU.EX2 R11, R11 ;  /* 0x0000000b000b7308 */ /* 0x000e220000000800 */
[----:B--2---:R-:W-:-:S04]  /*2c20*/  FMUL R4, R25, R14 ;  /* 0x0000000e19047220 */ /* 0x004fc80000400000 */
[----:B------:R-:W-:Y:S01]  /*2c30*/  FADD R14, R4, R9 ;  /* 0x00000009040e7221 */ /* 0x000fe20000000000 */
[----:B---3--:R-:W-:-:S03]  /*2c40*/  FMUL R6, R7, R6 ;  /* 0x0000000607067220 */ /* 0x008fc60000400000 */
[----:B------:R-:W-:-:S04]  /*2c50*/  FADD R9, R14, R5 ;  /* 0x000000050e097221 */ /* 0x000fc80000000000 */
[----:B------:R-:W-:Y:S01]  /*2c60*/  FADD R14, R9, R6 ;  /* 0x00000006090e7221 */ /* 0x000fe20000000000 */
[----:B0-----:R-:W-:-:S04]  /*2c70*/  FMUL R7, R28, R11 ;  /* 0x0000000b1c077220 */ /* 0x001fc80000400000 */
[----:B------:R-:W-:Y:S01]  /*2c80*/  FADD R9, R14, R7 ;  /* 0x000000070e097221 */ /* 0x000fe20000000000 */
[----:B------:R0:W-:Y:S01]  /*2c90*/  STL.128 [R8+0x400], R4 ;  /* 0x0004000408007387 */ /* 0x0001e20000100c00 */
[----:B------:R-:W-:Y:S05]  /*2ca0*/  @P1 BRA `(.L_x_35) ;  /* 0xfffffffc003c1947 */ /* 0x000fea000383ffff */
[----:B0-----:R-:W-:-:S07]  /*2cb0*/  IMAD.U32 R4, RZ, RZ, UR11 ;  /* 0x0000000bff047e24 */ /* 0x001fce000f8e00ff */
.L_x_34:
[----:B------:R-:W-:-:S13]  /*2cc0*/  ISETP.NE.AND P1, PT, R3, RZ, PT ;  /* 0x000000ff0300720c */ /* 0x000fda0003f25270 */
[----:B------:R-:W-:Y:S05]  /*2cd0*/  @!P1 BRA `(.L_x_36) ;  /* 0x0000000000b09947 */ /* 0x000fea0003800000 */
[----:B------:R-:W-:-:S13]  /*2ce0*/  R2UR UR11, R4 ;  /* 0x00000000040b72ca */ /* 0x000fda00000e0000 */
[----:B------:R-:W-:-:S09]  /*2cf0*/  ULEA UR11, UR11, UR21, 0x2 ;  /* 0x000000150b0b7291 */ /* 0x000fd2000f8e10ff */
[----:B------:R-:W2:Y:S01]  /*2d00*/  LDL R6, [UR11+0x200] ;  /* 0x0002000bff067983 */ /* 0x000ea20008100800 */
[----:B------:R-:W-:Y:S02]  /*2d10*/  HFMA2 R4, -RZ, RZ, 0.96630859375, -0.0022525787353515625 ;  /* 0x3bbb989dff047431 */ /* 0x000fe400000001ff */
[----:B------:R-:W-:Y:S01]  /*2d20*/  IMAD.MOV.U32 R5, RZ, RZ, 0x437c0000 ;  /* 0x437c0000ff057424 */ /* 0x000fe200078e00ff */
[----:B------:R-:W-:Y:S01]  /*2d30*/  ISETP.NE.AND P2, PT, R3, 0x1, PT ;  /* 0x000000010300780c */ /* 0x000fe20003f45270 */
[----:B--2---:R-:W-:-:S04]  /*2d40*/  FADD R7, R6, -R21 ;  /* 0x8000001506077221 */ /* 0x004fc80000000000 */
[----:B------:R-:W-:-:S04]  /*2d50*/  FFMA.SAT R6, R7, R4, 0.5 ;  /* 0x3f00000007067423 */ /* 0x000fc80000002004 */
[----:B------:R-:W-:-:S04]  /*2d60*/  FFMA.RM R6, R6, R5, 12582913 ;  /* 0x4b40000106067423 */ /* 0x000fc80000004005 */
[C---:B------:R-:W-:Y:S01]  /*2d70*/  FADD R8, R6.reuse, -12583039 ;  /* 0xcb40007f06087421 */ /* 0x040fe20000000000 */
[----:B------:R-:W-:-:S03]  /*2d80*/  SHF.L.U32 R6, R6, 0x17, RZ ;  /* 0x0000001706067819 */ /* 0x000fc600000006ff */
[----:B------:R-:W-:-:S04]  /*2d90*/  FFMA R8, R7, 1.4426950216293334961, -R8 ;  /* 0x3fb8aa3b07087823 */ /* 0x000fc80000000808 */
[----:B------:R-:W-:-:S04]  /*2da0*/  FFMA R8, R7, 1.925963033500011079e-08, R8 ;  /* 0x32a5706007087823 */ /* 0x000fc80000000008 */
[----:B------:R-:W0:Y:S02]  /*2db0*/  MUFU.EX2 R7, R8 ;  /* 0x0000000800077308 */ /* 0x000e240000000800 */
[----:B0-----:R-:W-:-:S04]  /*2dc0*/  FMUL R6, R6, R7 ;  /* 0x0000000706067220 */ /* 0x001fc80000400000 */
[----:B------:R-:W-:Y:S01]  /*2dd0*/  FADD R9, R9, R6 ;  /* 0x0000000609097221 */ /* 0x000fe20000000000 */
[----:B------:R0:W-:Y:S01]  /*2de0*/  STL [UR11+0x400], R6 ;  /* 0x00040006ff007987 */ /* 0x0001e2000810080b */
[----:B------:R-:W-:Y:S05]  /*2df0*/  @!P2 BRA `(.L_x_36) ;  /* 0x000000000068a947 */ /* 0x000fea0003800000 */
[----:B0-----:R-:W2:Y:S01]  /*2e00*/  LDL R6, [UR11+0x204] ;  /* 0x0002040bff067983 */ /* 0x001ea20008100800 */
[----:B------:R-:W-:Y:S01]  /*2e10*/  ISETP.NE.AND P2, PT, R3, 0x2, PT ;  /* 0x000000020300780c */ /* 0x000fe20003f45270 */
[----:B--2---:R-:W-:-:S04]  /*2e20*/  FADD R7, R6, -R21 ;  /* 0x8000001506077221 */ /* 0x004fc80000000000 */
[----:B------:R-:W-:-:S04]  /*2e30*/  FFMA.SAT R6, R7, R4, 0.5 ;  /* 0x3f00000007067423 */ /* 0x000fc80000002004 */
[----:B------:R-:W-:-:S04]  /*2e40*/  FFMA.RM R6, R6, R5, 12582913 ;  /* 0x4b40000106067423 */ /* 0x000fc80000004005 */
[C---:B------:R-:W-:Y:S01]  /*2e50*/  FADD R8, R6.reuse, -12583039 ;  /* 0xcb40007f06087421 */ /* 0x040fe20000000000 */
[----:B------:R-:W-:-:S03]  /*2e60*/  IMAD.SHL.U32 R6, R6, 0x800000, RZ ;  /* 0x0080000006067824 */ /* 0x000fc600078e00ff */
[----:B------:R-:W-:-:S04]  /*2e70*/  FFMA R8, R7, 1.4426950216293334961, -R8 ;  /* 0x3fb8aa3b07087823 */ /* 0x000fc80000000808 */
[----:B------:R-:W-:-:S04]  /*2e80*/  FFMA R8, R7, 1.925963033500011079e-08, R8 ;  /* 0x32a5706007087823 */ /* 0x000fc80000000008 */
[----:B------:R-:W0:Y:S02]  /*2e90*/  MUFU.EX2 R7, R8 ;  /* 0x0000000800077308 */ /* 0x000e240000000800 */
[----:B0-----:R-:W-:-:S04]  /*2ea0*/  FMUL R6, R6, R7 ;  /* 0x0000000706067220 */ /* 0x001fc80000400000 */
[----:B------:R-:W-:Y:S01]  /*2eb0*/  FADD R9, R9, R6 ;  /* 0x0000000609097221 */ /* 0x000fe20000000000 */
[----:B------:R1:W-:Y:S01]  /*2ec0*/  STL [UR11+0x404], R6 ;  /* 0x00040406ff007987 */ /* 0x0003e2000810080b */
[----:B------:R-:W-:Y:S05]  /*2ed0*/  @!P2 BRA `(.L_x_36) ;  /* 0x000000000030a947 */ /* 0x000fea0003800000 */
[----:B-1----:R-:W2:Y:S02]  /*2ee0*/  LDL R6, [UR11+0x208] ;  /* 0x0002080bff067983 */ /* 0x002ea40008100800 */
        /* <DEDUP_REMOVED lines=10> */
[----:B------:R2:W-:Y:S06]  /*2f90*/  STL [UR11+0x408], R4 ;  /* 0x00040804ff007987 */ /* 0x0005ec000810080b */
.L_x_36:
[----:B-----5:R-:W-:Y:S01]  /*2fa0*/  FMNMX R13, R20, R21, !PT ;  /* 0x00000015140d7209 */ /* 0x020fe20007800000 */
[----:B------:R-:W-:Y:S01]  /*2fb0*/  IMAD.MOV.U32 R5, RZ, RZ, 0x3bbb989d ;  /* 0x3bbb989dff057424 */ /* 0x000fe200078e00ff */
[----:B------:R-:W-:-:S03]  /*2fc0*/  MOV R7, 0x437c0000 ;  /* 0x437c000000077802 */ /* 0x000fc60000000f00 */
[----:B------:R-:W-:Y:S01]  /*2fd0*/  FADD R21, -R13, R21 ;  /* 0x000000150d157221 */ /* 0x000fe20000000100 */
[----:B------:R-:W-:-:S03]  /*2fe0*/  FADD R20, R20, -R13 ;  /* 0x8000000d14147221 */ /* 0x000fc60000000000 */
[----:B--2---:R-:W-:-:S04]  /*2ff0*/  FFMA.SAT R4, R21, R5, 0.5 ;  /* 0x3f00000015047423 */ /* 0x004fc80000002005 */
[----:B01----:R-:W-:Y:S01]  /*3000*/  FFMA.RM R6, R4, R7, 12582913 ;  /* 0x4b40000104067423 */ /* 0x003fe20000004007 */
[----:B------:R-:W-:-:S03]  /*3010*/  FFMA.SAT R4, R20, R5, 0.5 ;  /* 0x3f00000014047423 */ /* 0x000fc60000002005 */
[----:B------:R-:W-:Y:S01]  /*3020*/  FADD R8, R6, -12583039 ;  /* 0xcb40007f06087421 */ /* 0x000fe20000000000 */
[----:B------:R-:W-:Y:S01]  /*3030*/  FFMA.RM R4, R4, R7, 12582913 ;  /* 0x4b40000104047423 */ /* 0x000fe20000004007 */
[----:B------:R-:W-:Y:S02]  /*3040*/  IMAD.SHL.U32 R14, R6, 0x800000, RZ ;  /* 0x00800000060e7824 */ /* 0x000fe400078e00ff */
[----:B------:R-:W-:Y:S01]  /*3050*/  FFMA R8, R21, 1.4426950216293334961, -R8 ;  /* 0x3fb8aa3b15087823 */ /* 0x000fe20000000808 */
[----:B------:R-:W-:-:S03]  /*3060*/  FADD R5, R4, -12583039 ;  /* 0xcb40007f04057421 */ /* 0x000fc60000000000 */
[----:B------:R-:W-:Y:S01]  /*3070*/  FFMA R8, R21, 1.925963033500011079e-08, R8 ;  /* 0x32a5706015087823 */ /* 0x000fe20000000008 */
[----:B------:R-:W-:-:S03]  /*3080*/  FFMA R5, R20, 1.4426950216293334961, -R5 ;  /* 0x3fb8aa3b14057823 */ /* 0x000fc60000000805 */
[----:B------:R-:W0:Y:S01]  /*3090*/  MUFU.EX2 R7, R8 ;  /* 0x0000000800077308 */ /* 0x000e220000000800 */
[----:B------:R-:W-:Y:S01]  /*30a0*/  FFMA R5, R20, 1.925963033500011079e-08, R5 ;  /* 0x32a5706014057823 */ /* 0x000fe20000000005 */
[----:B------:R-:W-:-:S06]  /*30b0*/  SHF.L.U32 R20, R4, 0x17, RZ ;  /* 0x0000001704147819 */ /* 0x000fcc00000006ff */
[----:B------:R-:W1:Y:S01]  /*30c0*/  MUFU.EX2 R5, R5 ;  /* 0x0000000500057308 */ /* 0x000e620000000800 */
[----:B0-----:R-:W-:-:S04]  /*30d0*/  FMUL R14, R14, R7 ;  /* 0x000000070e0e7220 */ /* 0x001fc80000400000 */
[----:B------:R-:W-:Y:S01]  /*30e0*/  FMUL R4, R14, R9 ;  /* 0x000000090e047220 */ /* 0x000fe20000400000 */
[----:B-1----:R-:W-:-:S04]  /*30f0*/  FMUL R20, R20, R5 ;  /* 0x0000000514147220 */ /* 0x002fc80000400000 */
[----:B------:R-:W-:Y:S01]  /*3100*/  FFMA R21, R19, R20, R4 ;  /* 0x0000001413157223 */ /* 0x000fe20000000004 */
[----:B------:R-:W-:Y:S06]  /*3110*/  @!P0 BRA `(.L_x_37) ;  /* 0x0000000800d48947 */ /* 0x000fec0003800000 */
[----:B------:R-:W-:-:S07]  /*3120*/  IMAD.MOV.U32 R26, RZ, RZ, RZ ;  /* 0x000000ffff1a7224 */ /* 0x000fce00078e00ff */
.L_x_43:
[----:B------:R-:W0:Y:S01]  /*3130*/  LDC R15, c[0x0][0x3bc] ;  /* 0x0000ef00ff0f7b82 */ /* 0x000e220000000800 */
[----:B------:R-:W-:Y:S01]  /*3140*/  ISETP.GE.AND P0, PT, R12, 0x10, PT ;  /* 0x000000100c00780c */ /* 0x000fe20003f06270 */
[----:B------:R-:W-:Y:S01]  /*3150*/  IMAD.MOV.U32 R27, RZ, RZ, RZ ;  /* 0x000000ffff1b7224 */ /* 0x000fe200078e00ff */
[----:B------:R-:W-:Y:S01]  /*3160*/  MOV R25, RZ ;  /* 0x000000ff00197202 */ /* 0x000fe20000000f00 */
[----:B0-----:R-:W-:-:S05]  /*3170*/  IMAD R24, R2, R15, R26 ;  /* 0x0000000f02187224 */ /* 0x001fca00078e021a */
[----:B------:R-:W-:-:S05]  /*3180*/  LEA R24, R24, UR15, 0x2 ;  /* 0x0000000f18187c11 */ /* 0x000fca000f8e10ff */
[----:B------:R-:W0:Y:S02]  /*3190*/  LDS R19, [R24] ;  /* 0x0000000018137984 */ /* 0x000e240000000800 */
[----:B0-----:R-:W-:-:S05]  /*31a0*/  FMUL R19, R20, R19 ;  /* 0x0000001314137220 */ /* 0x001fca0000400000 */
[----:B------:R0:W-:Y:S01]  /*31b0*/  STS [R24], R19 ;  /* 0x0000001318007388 */ /* 0x0001e20000000800 */
[----:B------:R-:W-:Y:S05]  /*31c0*/  @!P0 BRA `(.L_x_38) ;  /* 0x0000000400308947 */ /* 0x000fea0003800000 */
[----:B------:R-:W-:Y:S01]  /*31d0*/  HFMA2 R25, -RZ, RZ, 0, 0 ;  /* 0x00000000ff197431 */ /* 0x000fe200000001ff */
[----:B------:R-:W-:-:S07]  /*31e0*/  MOV R27, RZ ;  /* 0x000000ff001b7202 */ /* 0x000fce0000000f00 */
.L_x_39:
[----:B------:R-:W-:-:S05]  /*31f0*/  IMAD R28, R27, 0x4, R0 ;  /* 0x000000041b1c7824 */ /* 0x000fca00078e0200 */
[----:B------:R-:W2:Y:S01]  /*3200*/  LDL.128 R8, [R28] ;  /* 0x000000001c087983 */ /* 0x000ea20000100c00 */
[----:B------:R-:W-:-:S05]  /*3210*/  IMAD R29, R27, R15, R26 ;  /* 0x0000000f1b1d7224 */ /* 0x000fca00078e021a */
[----:B------:R-:W-:-:S05]  /*3220*/  LEA R29, R29, UR27, 0x1 ;  /* 0x0000001b1d1d7c11 */ /* 0x000fca000f8e08ff */
[----:B------:R-:W1:Y:S02]  /*3230*/  LDS.U16 R4, [R29] ;  /* 0x000000001d047984 */ /* 0x000e640000000400 */
[----:B-1----:R-:W-:-:S05]  /*3240*/  HADD2.F32 R4, -RZ, R4.H0_H0 ;  /* 0x20000004ff047230 */ /* 0x002fca0000004100 */
[----:B--2---:R-:W-:Y:S02]  /*3250*/  FFMA R25, R8, R4, R25 ;  /* 0x0000000408197223 */ /* 0x004fe40000000019 */
[----:B------:R-:W2:Y:S01]  /*3260*/  LDL.128 R4, [R28+0x10] ;  /* 0x000010001c047983 */ /* 0x000ea20000100c00 */
[----:B------:R-:W-:-:S05]  /*3270*/  LEA R8, R15, R29, 0x1 ;  /* 0x0000001d0f087211 */ /* 0x000fca00078e08ff */
[----:B------:R-:W1:Y:S02]  /*3280*/  LDS.U16 R29, [R8] ;  /* 0x00000000081d7984 */ /* 0x000e640000000400 */
[----:B-1----:R-:W-:-:S05]  /*3290*/  HADD2.F32 R29, -RZ, R29.H0_H0 ;  /* 0x2000001dff1d7230 */ /* 0x002fca0000004100 */
[----:B------:R-:W-:Y:S01]  /*32a0*/  FFMA R9, R9, R29, R25 ;  /* 0x0000001d09097223 */ /* 0x000fe20000000019 */
[----:B------:R-:W-:-:S05]  /*32b0*/  LEA R25, R15, R8, 0x1 ;  /* 0x000000080f197211 */ /* 0x000fca00078e08ff */
[----:B------:R-:W1:Y:S01]  /*32c0*/  LDS.U16 R8, [R25] ;  /* 0x0000000019087984 */ /* 0x000e620000000400 */
[----:B------:R-:W-:Y:S02]  /*32d0*/  IMAD R29, R15, 0x2, R25 ;  /* 0x000000020f1d7824 */ /* 0x000fe400078e0219 */
[----:B-1----:R-:W-:-:S05]  /*32e0*/  HADD2.F32 R8, -RZ, R8.H0_H0 ;  /* 0x20000008ff087230 */ /* 0x002fca0000004100 */
[----:B------:R-:W-:Y:S02]  /*32f0*/  FFMA R10, R10, R8, R9 ;  /* 0x000000080a0a7223 */ /* 0x000fe40000000009 */
[----:B------:R1:W3:Y:S02]  /*3300*/  LDS.U16 R9, [R29] ;  /* 0x000000001d097984 */ /* 0x0002e40000000400 */
[----:B-1----:R-:W-:-:S05]  /*3310*/  LEA R29, R15, R29, 0x1 ;  /* 0x0000001d0f1d7211 */ /* 0x002fca00078e08ff */
[----:B------:R-:W1:Y:S01]  /*3320*/  LDS.U16 R8, [R29] ;  /* 0x000000001d087984 */ /* 0x000e620000000400 */
[----:B---3--:R-:W-:-:S05]  /*3330*/  HADD2.F32 R9, -RZ, R9.H0_H0 ;  /* 0x20000009ff097230 */ /* 0x008fca0000004100 */
[----:B------:R-:W-:Y:S01]  /*3340*/  FFMA R9, R11, R9, R10 ;  /* 0x000000090b097223 */ /* 0x000fe2000000000a */
[----:B-1----:R-:W-:-:S05]  /*3350*/  HADD2.F32 R8, -RZ, R8.H0_H0 ;  /* 0x20000008ff087230 */ /* 0x002fca0000004100 */
[----:B--2---:R-:W-:Y:S02]  /*3360*/  FFMA R25, R4, R8, R9 ;  /* 0x0000000804197223 */ /* 0x004fe40000000009 */
[----:B------:R-:W2:Y:S01]  /*3370*/  LDL.128 R8, [R28+0x20] ;  /* 0x000020001c087983 */ /* 0x000ea20000100c00 */
[----:B------:R-:W-:-:S05]  /*3380*/  LEA R4, R15, R29, 0x1 ;  /* 0x0000001d0f047211 */ /* 0x000fca00078e08ff */
[----:B------:R-:W1:Y:S02]  /*3390*/  LDS.U16 R29, [R4] ;  /* 0x00000000041d7984 */ /* 0x000e640000000400 */
[----:B-1----:R-:W-:-:S05]  /*33a0*/  HADD2.F32 R29, -RZ, R29.H0_H0 ;  /* 0x2000001dff1d7230 */ /* 0x002fca0000004100 */
[----:B------:R-:W-:Y:S01]  /*33b0*/  FFMA R5, R5, R29, R25 ;  /* 0x0000001d05057223 */ /* 0x000fe20000000019 */
[----:B------:R-:W-:-:S05]  /*33c0*/  IMAD R25, R15, 0x2, R4 ;  /* 0x000000020f197824 */ /* 0x000fca00078e0204 */
[----:B------:R1:W3:Y:S02]  /*33d0*/  LDS.U16 R4, [R25] ;  /* 0x0000000019047984 */ /* 0x0002e40000000400 */
[----:B-1----:R-:W-:Y:S01]  /*33e0*/  LEA R25, R15, R25, 0x1 ;  /* 0x000000190f197211 */ /* 0x002fe200078e08ff */
[----:B---3--:R-:W-:-:S05]  /*33f0*/  HADD2.F32 R4, -RZ, R4.H0_H0 ;  /* 0x20000004ff047230 */ /* 0x008fca0000004100 */
[----:B------:R-:W-:Y:S02]  /*3400*/  FFMA R6, R6, R4, R5 ;  /* 0x0000000406067223 */ /* 0x000fe40000000005 */
[----:B------:R-:W1:Y:S02]  /*3410*/  LDS.U16 R5, [R25] ;  /* 0x0000000019057984 */ /* 0x000e640000000400 */
[----:B-1----:R-:W-:-:S05]  /*3420*/  HADD2.F32 R5, -RZ, R5.H0_H0 ;  /* 0x20000005ff057230 */ /* 0x002fca0000004100 */
[----:B------:R-:W-:Y:S02]  /*3430*/  FFMA R29, R7, R5, R6 ;  /* 0x00000005071d7223 */ /* 0x000fe40000000006 */
[----:B------:R1:W3:Y:S01]  /*3440*/  LDL.128 R4, [R28+0x30] ;  /* 0x000030001c047983 */ /* 0x0002e20000100c00 */
[----:B------:R-:W-:-:S04]  /*3450*/  IADD3 R27, PT, PT, R27, 0x10, RZ ;  /* 0x000000101b1b7810 */ /* 0x000fc80007ffe0ff */
[----:B------:R-:W-:Y:S02]  /*3460*/  ISETP.NE.AND P0, PT, R27, R16, PT ;  /* 0x000000101b00720c */ /* 0x000fe40003f05270 */
[----:B-1----:R-:W-:-:S05]  /*3470*/  LEA R28, R15, R25, 0x1 ;  /* 0x000000190f1c7211 */ /* 0x002fca00078e08ff */
[----:B------:R-:W1:Y:S02]  /*3480*/  LDS.U16 R25, [R28] ;  /* 0x000000001c197984 */ /* 0x000e640000000400 */
[----:B-1----:R-:W-:-:S05]  /*3490*/  HADD2.F32 R25, -RZ, R25.H0_H0 ;  /* 0x20000019ff197230 */ /* 0x002fca0000004100 */
[----:B--2---:R-:W-:Y:S01]  /*34a0*/  FFMA R8, R8, R25, R29 ;  /* 0x0000001908087223 */ /* 0x004fe2000000001d */
[----:B------:R-:W-:-:S05]  /*34b0*/  IMAD R29, R15, 0x2, R28 ;  /* 0x000000020f1d7824 */ /* 0x000fca00078e021c */
[----:B------:R-:W1:Y:S02]  /*34c0*/  LDS.U16 R25, [R29] ;  /* 0x000000001d197984 */ /* 0x000e640000000400 */
[----:B-1----:R-:W-:-:S05]  /*34d0*/  HADD2.F32 R25, -RZ, R25.H0_H0 ;  /* 0x20000019ff197230 */ /* 0x002fca0000004100 */
[----:B------:R-:W-:Y:S01]  /*34e0*/  FFMA R9, R9, R25, R8 ;  /* 0x0000001909097223 */ /* 0x000fe20000000008 */
[----:B------:R-:W-:-:S04]  /*34f0*/  LEA R8, R15, R29, 0x1 ;  /* 0x0000001d0f087211 */ /* 0x000fc800078e08ff */
[----:B------:R-:W-:Y:S01]  /*3500*/  LEA R28, R15, R8, 0x1 ;  /* 0x000000080f1c7211 */ /* 0x000fe200078e08ff */
[----:B------:R-:W1:Y:S02]  /*3510*/  LDS.U16 R25, [R8] ;  /* 0x0000000008197984 */ /* 0x000e640000000400 */
[----:B-1----:R-:W-:-:S05]  /*3520*/  HADD2.F32 R25, -RZ, R25.H0_H0 ;  /* 0x20000019ff197230 */ /* 0x002fca0000004100 */
[----:B------:R-:W-:Y:S01]  /*3530*/  FFMA R10, R10, R25, R9 ;  /* 0x000000190a0a7223 */ /* 0x000fe20000000009 */
[----:B------:R-:W-:Y:S01]  /*3540*/  IMAD R25, R15, 0x2, R28 ;  /* 0x000000020f197824 */ /* 0x000fe200078e021c */
[----:B------:R-:W1:Y:S02]  /*3550*/  LDS.U16 R9, [R28] ;  /* 0x000000001c097984 */ /* 0x000e640000000400 */
[----:B-1----:R-:W-:-:S05]  /*3560*/  HADD2.F32 R9, -RZ, R9.H0_H0 ;  /* 0x20000009ff097230 */ /* 0x002fca0000004100 */
[----:B------:R-:W-:Y:S01]  /*3570*/  FFMA R9, R11, R9, R10 ;  /* 0x000000090b097223 */ /* 0x000fe2000000000a */
[C---:B------:R-:W-:Y:S01]  /*3580*/  LEA R11, R15.reuse, R25, 0x1 ;  /* 0x000000190f0b7211 */ /* 0x040fe200078e08ff */
[----:B------:R-:W1:Y:S03]  /*3590*/  LDS.U16 R10, [R25] ;  /* 0x00000000190a7984 */ /* 0x000e660000000400 */
[----:B------:R-:W-:Y:S01]  /*35a0*/  LEA R29, R15, R11, 0x1 ;  /* 0x0000000b0f1d7211 */ /* 0x000fe200078e08ff */
[----:B------:R-:W2:Y:S01]  /*35b0*/  LDS.U16 R8, [R11] ;  /* 0x000000000b087984 */ /* 0x000ea20000000400 */
[----:B-1----:R-:W-:Y:S02]  /*35c0*/  HADD2.F32 R10, -RZ, R10.H0_H0 ;  /* 0x2000000aff0a7230 */ /* 0x002fe40000004100 */
[----:B--2---:R-:W-:-:S03]  /*35d0*/  HADD2.F32 R8, -RZ, R8.H0_H0 ;  /* 0x20000008ff087230 */ /* 0x004fc60000004100 */
[----:B---3--:R-:W-:Y:S01]  /*35e0*/  FFMA R4, R4, R10, R9 ;  /* 0x0000000a04047223 */ /* 0x008fe20000000009 */
[----:B------:R-:W-:Y:S02]  /*35f0*/  IMAD R9, R15, 0x2, R29 ;  /* 0x000000020f097824 */ /* 0x000fe400078e021d */
[----:B------:R-:W1:Y:S01]  /*3600*/  LDS.U16 R29, [R29] ;  /* 0x000000001d1d7984 */ /* 0x000e620000000400 */
[----:B------:R-:W-:-:S03]  /*3610*/  FFMA R5, R5, R8, R4 ;  /* 0x0000000805057223 */ /* 0x000fc60000000004 */
[----:B------:R-:W2:Y:S01]  /*3620*/  LDS.U16 R9, [R9] ;  /* 0x0000000009097984 */ /* 0x000ea20000000400 */
[----:B-1----:R-:W-:Y:S02]  /*3630*/  HADD2.F32 R4, -RZ, R29.H0_H0 ;  /* 0x2000001dff047230 */ /* 0x002fe40000004100 */
[----:B--2---:R-:W-:-:S03]  /*3640*/  HADD2.F32 R25, -RZ, R9.H0_H0 ;  /* 0x20000009ff197230 */ /* 0x004fc60000004100 */
[----:B------:R-:W-:-:S04]  /*3650*/  FFMA R4, R6, R4, R5 ;  /* 0x0000000406047223 */ /* 0x000fc80000000005 */
[----:B------:R-:W-:Y:S01]  /*3660*/  FFMA R25, R7, R25, R4 ;  /* 0x0000001907197223 */ /* 0x000fe20000000004 */
[----:B------:R-:W-:Y:S06]  /*3670*/  @P0 BRA `(.L_x_39) ;  /* 0xfffffff800dc0947 */ /* 0x000fec000383ffff */
[----:B------:R-:W-:-:S07]  /*3680*/  MOV R27, R16 ;  /* 0x00000010001b7202 */ /* 0x000fce0000000f00 */
.L_x_38:
[----:B------:R-:W-:-:S09]  /*3690*/  ULOP3.LUT UP0, URZ, UR16, 0xf, URZ, 0xc0, !UPT ;  /* 0x0000000f10ff7892 */ /* 0x000fd2000f80c0ff */
[----:B------:R-:W-:Y:S05]  /*36a0*/  BRA.U !UP0, `(.L_x_40) ;  /* 0x00000005085c7547 */ /* 0x000fea000b800000 */
[----:B------:R-:W-:Y:S02]  /*36b0*/  ULOP3.LUT UR11, UR16, 0xf, URZ, 0xc0, !UPT ;  /* 0x0000000f100b7892 */ /* 0x000fe4000f8ec0ff */
[----:B------:R-:W-:Y:S02]  /*36c0*/  ULOP3.LUT UP1, URZ, UR16, 0x7, URZ, 0xc0, !UPT ;  /* 0x0000000710ff7892 */ /* 0x000fe4000f82c0ff */
[----:B------:R-:W-:-:S04]  /*36d0*/  UIADD3 UR11, UPT, UPT, UR11, -0x1, URZ ;  /* 0xffffffff0b0b7890 */ /* 0x000fc8000fffe0ff */
[----:B------:R-:W-:-:S09]  /*36e0*/  UISETP.GE.U32.AND UP0, UPT, UR11, 0x7, UPT ;  /* 0x000000070b00788c */ /* 0x000fd2000bf06070 */
[----:B------:R-:W-:Y:S05]  /*36f0*/  BRA.U !UP0, `(.L_x_41) ;  /* 0x0000000108947547 */ /* 0x000fea000b800000 */
[----:B------:R-:W-:-:S05]  /*3700*/  IMAD R29, R27, 0x4, R0 ;  /* 0x000000041b1d7824 */ /* 0x000fca00078e0200 */
[----:B------:R-:W2:Y:S04]  /*3710*/  LDL.128 R4, [R29] ;  /* 0x000000001d047983 */ /* 0x000ea80000100c00 */
[----:B------:R1:W3:Y:S01]  /*3720*/  LDL.128 R8, [R29+0x10] ;  /* 0x000010001d087983 */ /* 0x0002e20000100c00 */
[C---:B------:R-:W-:Y:S01]  /*3730*/  IMAD R28, R27.reuse, R15, R26 ;  /* 0x0000000f1b1c7224 */ /* 0x040fe200078e021a */
[----:B------:R-:W-:-:S04]  /*3740*/  IADD3 R27, PT, PT, R27, 0x8, RZ ;  /* 0x000000081b1b7810 */ /* 0x000fc80007ffe0ff */
[----:B------:R-:W-:-:S05]  /*3750*/  LEA R28, R28, UR27, 0x1 ;  /* 0x0000001b1c1c7c11 */ /* 0x000fca000f8e08ff */
[----:B-1----:R-:W1:Y:S02]  /*3760*/  LDS.U16 R29, [R28] ;  /* 0x000000001c1d7984 */ /* 0x002e640000000400 */
[----:B-1----:R-:W-:-:S05]  /*3770*/  HADD2.F32 R29, -RZ, R29.H0_H0 ;  /* 0x2000001dff1d7230 */ /* 0x002fca0000004100 */
[----:B--2---:R-:W-:Y:S01]  /*3780*/  FFMA R4, R4, R29, R25 ;  /* 0x0000001d04047223 */ /* 0x004fe20000000019 */
        /* <DEDUP_REMOVED lines=8> */
[----:B------:R-:W-:Y:S01]  /*3810*/  FFMA R6, R29, R6, R5 ;  /* 0x000000061d067223 */ /* 0x000fe20000000005 */
[----:B------:R-:W-:Y:S01]  /*3820*/  LEA R29, R15, R28, 0x1 ;  /* 0x0000001c0f1d7211 */ /* 0x000fe200078e08ff */
[----:B------:R-:W1:Y:S02]  /*3830*/  LDS.U16 R5, [R28] ;  /* 0x000000001c057984 */ /* 0x000e640000000400 */
[----:B-1----:R-:W-:-:S05]  /*3840*/  HADD2.F32 R5, -RZ, R5.H0_H0 ;  /* 0x20000005ff057230 */ /* 0x002fca0000004100 */
[----:B------:R-:W-:Y:S01]  /*3850*/  FFMA R5, R5, R7, R6 ;  /* 0x0000000705057223 */ /* 0x000fe20000000006 */
[C---:B------:R-:W-:Y:S01]  /*3860*/  LEA R7, R15.reuse, R29, 0x1 ;  /* 0x0000001d0f077211 */ /* 0x040fe200078e08ff */
[----:B------:R-:W1:Y:S04]  /*3870*/  LDS.U16 R6, [R29] ;  /* 0x000000001d067984 */ /* 0x000e680000000400 */
[----:B------:R-:W-:Y:S01]  /*3880*/  IMAD R28, R15, 0x2, R7 ;  /* 0x000000020f1c7824 */ /* 0x000fe200078e0207 */
[----:B------:R-:W2:Y:S01]  /*3890*/  LDS.U16 R4, [R7] ;  /* 0x0000000007047984 */ /* 0x000ea20000000400 */
[----:B-1----:R-:W-:-:S05]  /*38a0*/  HADD2.F32 R6, -RZ, R6.H0_H0 ;  /* 0x20000006ff067230 */ /* 0x002fca0000004100 */
[----:B---3--:R-:W-:Y:S01]  /*38b0*/  FFMA R6, R8, R6, R5 ;  /* 0x0000000608067223 */ /* 0x008fe20000000005 */
[----:B------:R-:W-:Y:S01]  /*38c0*/  LEA R8, R15, R28, 0x1 ;  /* 0x0000001c0f087211 */ /* 0x000fe200078e08ff */
[----:B--2---:R-:W-:Y:S01]  /*38d0*/  HADD2.F32 R5, -RZ, R4.H0_H0 ;  /* 0x20000004ff057230 */ /* 0x004fe20000004100 */
[----:B------:R-:W1:Y:S04]  /*38e0*/  LDS.U16 R28, [R28] ;  /* 0x000000001c1c7984 */ /* 0x000e680000000400 */
[----:B------:R-:W2:Y:S01]  /*38f0*/  LDS.U16 R8, [R8] ;  /* 0x0000000008087984 */ /* 0x000ea20000000400 */
[----:B------:R-:W-:Y:S01]  /*3900*/  FFMA R5, R5, R9, R6 ;  /* 0x0000000905057223 */ /* 0x000fe20000000006 */
[----:B-1----:R-:W-:Y:S02]  /*3910*/  HADD2.F32 R4, -RZ, R28.H0_H0 ;  /* 0x2000001cff047230 */ /* 0x002fe40000004100 */
[----:B--2---:R-:W-:-:S03]  /*3920*/  HADD2.F32 R25, -RZ, R8.H0_H0 ;  /* 0x20000008ff197230 */ /* 0x004fc60000004100 */
[----:B------:R-:W-:-:S04]  /*3930*/  FFMA R4, R4, R10, R5 ;  /* 0x0000000a04047223 */ /* 0x000fc80000000005 */
[----:B------:R-:W-:-:S07]  /*3940*/  FFMA R25, R25, R11, R4 ;  /* 0x0000000b19197223 */ /* 0x000fce0000000004 */
.L_x_41:
[----:B------:R-:W-:Y:S05]  /*3950*/  BRA.U !UP1, `(.L_x_40) ;  /* 0x0000000109b07547 */ /* 0x000fea000b800000 */
[----:B------:R-:W-:-:S04]  /*3960*/  ULOP3.LUT UR11, UR16, 0x7, URZ, 0xc0, !UPT ;  /* 0x00000007100b7892 */ /* 0x000fc8000f8ec0ff */
[----:B------:R-:W-:-:S04]  /*3970*/  UIADD3 UR11, UPT, UPT, UR11, -0x1, URZ ;  /* 0xffffffff0b0b7890 */ /* 0x000fc8000fffe0ff */
[----:B------:R-:W-:-:S09]  /*3980*/  UISETP.GE.U32.AND UP0, UPT, UR11, 0x3, UPT ;  /* 0x000000030b00788c */ /* 0x000fd2000bf06070 */
[----:B------:R-:W-:Y:S05]  /*3990*/  BRA.U !UP0, `(.L_x_42) ;  /* 0x0000000108507547 */ /* 0x000fea000b800000 */
[----:B------:R-:W-:-:S06]  /*39a0*/  IMAD R4, R27, 0x4, R0 ;  /* 0x000000041b047824 */ /* 0x000fcc00078e0200 */
[----:B------:R-:W2:Y:S01]  /*39b0*/  LDL.128 R4, [R4] ;  /* 0x0000000004047983 */ /* 0x000ea20000100c00 */
[C---:B------:R-:W-:Y:S01]  /*39c0*/  IMAD R8, R27.reuse, R15, R26 ;  /* 0x0000000f1b087224 */ /* 0x040fe200078e021a */
[----:B------:R-:W-:-:S04]  /*39d0*/  IADD3 R27, PT, PT, R27, 0x4, RZ ;  /* 0x000000041b1b7810 */ /* 0x000fc80007ffe0ff */
[----:B------:R-:W-:-:S04]  /*39e0*/  LEA R10, R8, UR27, 0x1 ;  /* 0x0000001b080a7c11 */ /* 0x000fc8000f8e08ff */
[C---:B------:R-:W-:Y:S01]  /*39f0*/  LEA R11, R15.reuse, R10, 0x1 ;  /* 0x0000000a0f0b7211 */ /* 0x040fe200078e08ff */
[----:B------:R-:W1:Y:S03]  /*3a00*/  LDS.U16 R8, [R10] ;  /* 0x000000000a087984 */ /* 0x000e660000000400 */
[C---:B------:R-:W-:Y:S01]  /*3a10*/  LEA R29, R15.reuse, R11, 0x1 ;  /* 0x0000000b0f1d7211 */ /* 0x040fe200078e08ff */
[----:B-1----:R-:W-:Y:S02]  /*3a20*/  HADD2.F32 R9, -RZ, R8.H0_H0 ;  /* 0x20000008ff097230 */ /* 0x002fe40000004100 */
[----:B------:R-:W1:Y:S03]  /*3a30*/  LDS.U16 R8, [R11] ;  /* 0x000000000b087984 */ /* 0x000e660000000400 */
[----:B--2---:R-:W-:Y:S01]  /*3a40*/  FFMA R28, R4, R9, R25 ;  /* 0x00000009041c7223 */ /* 0x004fe20000000019 */
[----:B------:R-:W-:-:S02]  /*3a50*/  IMAD R9, R15, 0x2, R29 ;  /* 0x000000020f097824 */ /* 0x000fc400078e021d */
[----:B------:R-:W2:Y:S04]  /*3a60*/  LDS.U16 R29, [R29] ;  /* 0x000000001d1d7984 */ /* 0x000ea80000000400 */
[----:B------:R1:W3:Y:S02]  /*3a70*/  LDS.U16 R25, [R9] ;  /* 0x0000000009197984 */ /* 0x0002e40000000400 */
[----:B-1----:R-:W-:-:S05]  /*3a80*/  HADD2.F32 R9, -RZ, R8.H0_H0 ;  /* 0x20000008ff097230 */ /* 0x002fca0000004100 */
[----:B------:R-:W-:Y:S01]  /*3a90*/  FFMA R5, R9, R5, R28 ;  /* 0x0000000509057223 */ /* 0x000fe2000000001c */
[----:B--2---:R-:W-:Y:S02]  /*3aa0*/  HADD2.F32 R4, -RZ, R29.H0_H0 ;  /* 0x2000001dff047230 */ /* 0x004fe40000004100 */
[----:B---3--:R-:W-:-:S03]  /*3ab0*/  HADD2.F32 R25, -RZ, R25.H0_H0 ;  /* 0x20000019ff197230 */ /* 0x008fc60000004100 */
[----:B------:R-:W-:-:S04]  /*3ac0*/  FFMA R4, R4, R6, R5 ;  /* 0x0000000604047223 */ /* 0x000fc80000000005 */
[----:B------:R-:W-:-:S07]  /*3ad0*/  FFMA R25, R25, R7, R4 ;  /* 0x0000000719197223 */ /* 0x000fce0000000004 */
.L_x_42:
[----:B------:R-:W-:Y:S05]  /*3ae0*/  @!P1 BRA `(.L_x_40) ;  /* 0x00000000004c9947 */ /* 0x000fea0003800000 */
[----:B------:R-:W-:-:S05]  /*3af0*/  LEA R6, R27, R0, 0x2 ;  /* 0x000000001b067211 */ /* 0x000fca00078e10ff */
[----:B------:R-:W2:Y:S01]  /*3b00*/  LDL.64 R4, [R6] ;  /* 0x0000000006047983 */ /* 0x000ea20000100a00 */
[----:B------:R-:W-:Y:S01]  /*3b10*/  IMAD R7, R27, R15, R26 ;  /* 0x0000000f1b077224 */ /* 0x000fe200078e021a */
[----:B------:R-:W-:-:S04]  /*3b20*/  ISETP.NE.AND P0, PT, R3, 0x1, PT ;  /* 0x000000010300780c */ /* 0x000fc80003f05270 */
[----:B------:R-:W-:-:S05]  /*3b30*/  LEA R8, R7, UR27, 0x1 ;  /* 0x0000001b07087c11 */ /* 0x000fca000f8e08ff */
[----:B------:R-:W1:Y:S02]  /*3b40*/  LDS.U16 R7, [R8] ;  /* 0x0000000008077984 */ /* 0x000e640000000400 */
[----:B-1----:R-:W-:-:S05]  /*3b50*/  HADD2.F32 R7, -RZ, R7.H0_H0 ;  /* 0x20000007ff077230 */ /* 0x002fca0000004100 */
[----:B--2---:R-:W-:Y:S01]  /*3b60*/  FFMA R25, R4, R7, R25 ;  /* 0x0000000704197223 */ /* 0x004fe20000000019 */
[----:B------:R-:W-:Y:S06]  /*3b70*/  @!P0 BRA `(.L_x_40) ;  /* 0x0000000000288947 */ /* 0x000fec0003800000 */
[----:B------:R-:W2:Y:S01]  /*3b80*/  LDL R6, [R6+0x8] ;  /* 0x0000080006067983 */ /* 0x000ea20000100800 */
[----:B------:R-:W-:Y:S01]  /*3b90*/  ISETP.NE.AND P0, PT, R3, 0x2, PT ;  /* 0x000000020300780c */ /* 0x000fe20003f05270 */
[----:B------:R-:W-:-:S05]  /*3ba0*/  IMAD R10, R15, 0x2, R8 ;  /* 0x000000020f0a7824 */ /* 0x000fca00078e0208 */
[----:B------:R-:W1:Y:S07]  /*3bb0*/  LDS.U16 R4, [R10] ;  /* 0x000000000a047984 */ /* 0x000e6e0000000400 */
[----:B------:R-:W-:-:S06]  /*3bc0*/  @P0 LEA R7, R15, R10, 0x1 ;  /* 0x0000000a0f070211 */ /* 0x000fcc00078e08ff */
[----:B------:R-:W3:Y:S01]  /*3bd0*/  @P0 LDS.U16 R7, [R7] ;  /* 0x0000000007070984 */ /* 0x000ee20000000400 */
[----:B-1----:R-:W-:-:S05]  /*3be0*/  HADD2.F32 R4, -RZ, R4.H0_H0 ;  /* 0x20000004ff047230 */ /* 0x002fca0000004100 */
[----:B------:R-:W-:Y:S01]  /*3bf0*/  FFMA R25, R4, R5, R25 ;  /* 0x0000000504197223 */ /* 0x000fe20000000019 */
[----:B---3--:R-:W-:-:S05]  /*3c00*/  @P0 HADD2.F32 R8, -RZ, R7.H0_H0 ;  /* 0x20000007ff080230 */ /* 0x008fca0000004100 */
[----:B--2---:R-:W-:-:S07]  /*3c10*/  @P0 FFMA R25, R8, R6, R25 ;  /* 0x0000000608190223 */ /* 0x004fce0000000019 */
.L_x_40:
[----:B0-----:R-:W-:Y:S01]  /*3c20*/  FFMA R19, R14, R25, R19 ;  /* 0x000000190e137223 */ /* 0x001fe20000000013 */
[----:B------:R-:W-:-:S04]  /*3c30*/  IADD3 R26, PT, PT, R26, 0x1, RZ ;  /* 0x000000011a1a7810 */ /* 0x000fc80007ffe0ff */
[----:B------:R0:W-:Y:S01]  /*3c40*/  STS [R24], R19 ;  /* 0x0000001318007388 */ /* 0x0001e20000000800 */
[----:B------:R-:W-:-:S13]  /*3c50*/  ISETP.NE.AND P0, PT, R26, R15, PT ;  /* 0x0000000f1a00720c */ /* 0x000fda0003f05270 */
[----:B0-----:R-:W-:Y:S05]  /*3c60*/  @P0 BRA `(.L_x_43) ;  /* 0xfffffff400300947 */ /* 0x001fea000383ffff */
.L_x_37:
[----:B------:R-:W0:Y:S01]  /*3c70*/  LDCU UR11, c[0x0][0x360] ;  /* 0x00006c00ff0b77ac */ /* 0x000e220008000800 */
[----:B------:R-:W-:Y:S02]  /*3c80*/  HFMA2 R4, -RZ, RZ, 0, 2.384185791015625e-07 ;  /* 0x00000004ff047431 */ /* 0x000fe400000001ff */
[----:B------:R-:W-:-:S04]  /*3c90*/  VIADD R7, R2, UR5 ;  /* 0x0000000502077c36 */ /* 0x000fc80008000000 */
[----:B------:R-:W-:-:S04]  /*3ca0*/  IMAD.WIDE R4, R7, R4, UR6 ;  /* 0x0000000607047e25 */ /* 0x000fc8000f8e0204 */
[----:B------:R-:W-:Y:S01]  /*3cb0*/  IMAD.WIDE R6, R7, 0x4, R22 ;  /* 0x0000000407067825 */ /* 0x000fe200078e0216 */
[----:B------:R1:W-:Y:S01]  /*3cc0*/  STG.E desc[UR18][R4.64], R21 ;  /* 0x0000001504007986 */ /* 0x0003e2000c101912 */
[----:B0-----:R-:W-:-:S03]  /*3cd0*/  IADD3 R2, PT, PT, R2, UR11, RZ ;  /* 0x0000000b02027c10 */ /* 0x001fc6000fffe0ff */
[----:B------:R1:W-:Y:S01]  /*3ce0*/  STG.E desc[UR18][R6.64], R13 ;  /* 0x0000000d06007986 */ /* 0x0003e2000c101912 */
[----:B------:R-:W-:-:S13]  /*3cf0*/  ISETP.GE.AND P0, PT, R2, UR23, PT ;  /* 0x0000001702007c0c */ /* 0x000fda000bf06270 */
[----:B-1----:R-:W-:Y:S05]  /*3d00*/  @!P0 BRA `(.L_x_44) ;  /* 0xffffffd8007c8947 */ /* 0x002fea000383ffff */
.L_x_18:
[----:B------:R-:W-:Y:S05]  /*3d10*/  BSYNC.RECONVERGENT B0 ;  /* 0x0000000000007941 */ /* 0x000fea0003800200 */
.L_x_17:
[----:B------:R-:W-:Y:S01]  /*3d20*/  BAR.SYNC.DEFER_BLOCKING 0x0 ;  /* 0x0000000000007b1d */ /* 0x000fe20000010000 */
[----:B------:R-:W-:Y:S02]  /*3d30*/  UIADD3 UR4, UPT, UPT, UR4, 0x1, URZ ;  /* 0x0000000104047890 */ /* 0x000fe4000fffe0ff */
[----:B------:R-:W-:Y:S02]  /*3d40*/  UIADD3 UR24, UPT, UPT, -UR20, UR24, URZ ;  /* 0x0000001814187290 */ /* 0x000fe4000fffe1ff */
[----:B------:R-:W-:-:S09]  /*3d50*/  UISETP.NE.AND UP0, UPT, UR4, UR12, UPT ;  /* 0x0000000c0400728c */ /* 0x000fd2000bf05270 */
[----:B------:R-:W-:Y:S05]  /*3d60*/  BRA.U UP0, `(.L_x_45) ;  /* 0xffffffd500307547 */ /* 0x000fea000b83ffff */
.L_x_9:
[----:B------:R-:W-:-:S13]  /*3d70*/  ISETP.GE.AND P0, PT, R18, UR23, PT ;  /* 0x0000001712007c0c */ /* 0x000fda000bf06270 */
[----:B------:R-:W-:Y:S05]  /*3d80*/  @P0 EXIT ;  /* 0x000000000000094d */ /* 0x000fea0003800000 */
[----:B-1----:R-:W1:Y:S02]  /*3d90*/  LDC R5, c[0x0][0x3bc] ;  /* 0x0000ef00ff057b82 */ /* 0x002e640000000800 */
[----:B-1----:R-:W-:-:S13]  /*3da0*/  ISETP.GE.AND P0, PT, R5, 0x1, PT ;  /* 0x000000010500780c */ /* 0x002fda0003f06270 */
[----:B------:R-:W-:Y:S05]  /*3db0*/  @!P0 EXIT ;  /* 0x000000000000894d */ /* 0x000fea0003800000 */
[----:B------:R-:W1:Y:S01]  /*3dc0*/  LDCU UR11, c[0x0][0x3bc] ;  /* 0x00007780ff0b77ac */ /* 0x000e620008000800 */
[C---:B0-----:R-:W-:Y:S01]  /*3dd0*/  LOP3.LUT R12, R5.reuse, 0x7, RZ, 0xc0, !PT ;  /* 0x00000007050c7812 */ /* 0x041fe200078ec0ff */
[----:B------:R-:W-:Y:S01]  /*3de0*/  BSSY.RECONVERGENT B0, `(.L_x_46) ;  /* 0x000009d000007945 */ /* 0x000fe20003800200 */
[C---:B------:R-:W-:Y:S01]  /*3df0*/  LOP3.LUT R4, R5.reuse, 0x7ffffff8, RZ, 0xc0, !PT ;  /* 0x7ffffff805047812 */ /* 0x040fe200078ec0ff */
[----:B------:R-:W0:Y:S01]  /*3e00*/  LDCU.64 UR12, c[0x0][0x398] ;  /* 0x00007300ff0c77ac */ /* 0x000e220008000a00 */
[C---:B------:R-:W-:Y:S01]  /*3e10*/  VIADD R14, R5.reuse, 0xffffffff ;  /* 0xffffffff050e7836 */ /* 0x040fe20000000000 */
[----:B------:R-:W-:Y:S02]  /*3e20*/  LOP3.LUT R5, R5, 0x3, RZ, 0xc0, !PT ;  /* 0x0000000305057812 */ /* 0x000fe400078ec0ff */
[----:B------:R-:W-:Y:S01]  /*3e30*/  IADD3 R16, PT, PT, R12, -0x1, RZ ;  /* 0xffffffff0c107810 */ /* 0x000fe20007ffe0ff */
[----:B------:R-:W2:Y:S01]  /*3e40*/  LDCU UR14, c[0x0][0x360] ;  /* 0x00006c00ff0e77ac */ /* 0x000ea20008000800 */
[----:B------:R-:W-:Y:S01]  /*3e50*/  IADD3 R6, PT, PT, -R4, RZ, RZ ;  /* 0x000000ff04067210 */ /* 0x000fe20007ffe1ff */
[----:B-1----:R-:W-:-:S02]  /*3e60*/  UISETP.LT.AND UP1, UPT, UR20, UR11, UPT ;  /* 0x0000000b1400728c */ /* 0x002fc4000bf21270 */
[----:B0-----:R-:W-:Y:S02]  /*3e70*/  UIADD3 UR4, UP0, UPT, UR12, 0x8, URZ ;  /* 0x000000080c047890 */ /* 0x001fe4000ff1e0ff */
[----:B------:R-:W-:Y:S02]  /*3e80*/  USEL UR12, UR20, UR11, UP1 ;  /* 0x0000000b140c7287 */ /* 0x000fe40008800000 */
[----:B------:R-:W-:Y:S02]  /*3e90*/  UIADD3.X UR11, UPT, UPT, URZ, UR13, URZ, UP0, !UPT ;  /* 0x0000000dff0b7290 */ /* 0x000fe400087fe4ff */
[----:B--2---:R-:W-:-:S12]  /*3ea0*/  ULEA UR12, UR20, UR12, 0x1 ;  /* 0x0000000c140c7291 */ /* 0x004fd8000f8e08ff */
.L_x_55:
[----:B0123--:R-:W-:Y:S01]  /*3eb0*/  MOV R2, 0x4 ;  /* 0x0000000400027802 */ /* 0x00ffe20000000f00 */
[----:B------:R-:W-:-:S04]  /*3ec0*/  VIADD R7, R18, UR5 ;  /* 0x0000000512077c36 */ /* 0x000fc80008000000 */
[----:B------:R-:W-:-:S05]  /*3ed0*/  IMAD.WIDE R2, R7, R2, UR6 ;  /* 0x0000000607027e25 */ /* 0x000fca000f8e0202 */
[----:B------:R-:W2:Y:S01]  /*3ee0*/  LDG.E R9, desc[UR18][R2.64] ;  /* 0x0000001202097981 */ /* 0x000ea2000c1e1900 */
[----:B------:R-:W-:Y:S01]  /*3ef0*/  BSSY.RECONVERGENT B1, `(.L_x_47) ;  /* 0x0000010000017945 */ /* 0x000fe20003800200 */
[----:B------:R-:W-:Y:S02]  /*3f00*/  ISETP.GE.U32.AND P3, PT, R14, 0x7, PT ;  /* 0x000000070e00780c */ /* 0x000fe40003f66070 */
[C---:B--2---:R-:W-:Y:S02]  /*3f10*/  IADD3 R0, PT, PT, R9.reuse, 0x1800000, RZ ;  /* 0x0180000009007810 */ /* 0x044fe40007ffe0ff */
[----:B------:R-:W-:Y:S02]  /*3f20*/  FSETP.NEU.AND P4, PT, R9, RZ, PT ;  /* 0x000000ff0900720b */ /* 0x000fe40003f8d000 */
[----:B------:R-:W-:-:S04]  /*3f30*/  LOP3.LUT R0, R0, 0x7f800000, RZ, 0xc0, !PT ;  /* 0x7f80000000007812 */ /* 0x000fc800078ec0ff */
[----:B------:R-:W-:-:S13]  /*3f40*/  ISETP.GT.U32.AND P0, PT, R0, 0x1ffffff, PT ;  /* 0x01ffffff0000780c */ /* 0x000fda0003f04070 */
[----:B------:R-:W-:Y:S05]  /*3f50*/  @P0 BRA `(.L_x_48) ;  /* 0x0000000000140947 */ /* 0x000fea0003800000 */
[----:B------:R-:W-:Y:S01]  /*3f60*/  IMAD.MOV.U32 R0, RZ, RZ, R9 ;  /* 0x000000ffff007224 */ /* 0x000fe200078e0009 */
[----:B------:R-:W-:-:S07]  /*3f70*/  MOV R8, 0x3f90 ;  /* 0x00003f9000087802 */ /* 0x000fce0000000f00 */
[----:B------:R-:W-:Y:S05]  /*3f80*/  CALL.REL.NOINC `($__internal_0_$__cuda_sm20_rcp_rn_f32_slowpath) ;  /* 0x0000000800107944 */ /* 0x000fea0003c00000 */
[----:B------:R-:W-:Y:S01]  /*3f90*/  MOV R0, R3 ;  /* 0x0000000300007202 */ /* 0x000fe20000000f00 */
[----:B------:R-:W-:Y:S06]  /*3fa0*/  BRA `(.L_x_49) ;  /* 0x0000000000107947 */ /* 0x000fec0003800000 */
.L_x_48:
[----:B------:R-:W0:Y:S02]  /*3fb0*/  MUFU.RCP R0, R9 ;  /* 0x0000000900007308 */ /* 0x000e240000001000 */
[----:B0-----:R-:W-:-:S04]  /*3fc0*/  FFMA R2, R9, R0, -1 ;  /* 0xbf80000009027423 */ /* 0x001fc80000000000 */
[----:B------:R-:W-:-:S04]  /*3fd0*/  FADD.FTZ R3, -R2, -RZ ;  /* 0x800000ff02037221 */ /* 0x000fc80000010100 */
[----:B------:R-:W-:-:S07]  /*3fe0*/  FFMA R0, R0, R3, R0 ;  /* 0x0000000300007223 */ /* 0x000fce0000000000 */
.L_x_49:
[----:B------:R-:W-:Y:S05]  /*3ff0*/  BSYNC.RECONVERGENT B1 ;  /* 0x0000000000017941 */ /* 0x000fea0003800200 */
.L_x_47:
[----:B------:R-:W0:Y:S01]  /*4000*/  LDCU UR13, c[0x0][0x3bc] ;  /* 0x00007780ff0d77ac */ /* 0x000e220008000800 */
[----:B------:R-:W-:Y:S01]  /*4010*/  HFMA2 R8, -RZ, RZ, 0, 0 ;  /* 0x00000000ff087431 */ /* 0x000fe200000001ff */
[----:B------:R-:W-:Y:S01]  /*4020*/  FSEL R0, R0, RZ, P4 ;  /* 0x000000ff00007208 */ /* 0x000fe20002000000 */
[----:B0-----:R-:W-:Y:S01]  /*4030*/  IMAD R7, R7, UR13, RZ ;  /* 0x0000000d07077c24 */ /* 0x001fe2000f8e02ff */
[----:B------:R-:W-:Y:S06]  /*4040*/  @!P3 BRA `(.L_x_50) ;  /* 0x0000000000ccb947 */ /* 0x000fec0003800000 */
[----:B------:R-:W0:Y:S01]  /*4050*/  S2R R8, SR_CgaCtaId ;  /* 0x0000000000087919 */ /* 0x000e220000008800 */
[----:B------:R-:W-:Y:S02]  /*4060*/  MOV R3, 0x400 ;  /* 0x0000040000037802 */ /* 0x000fe40000000f00 */
[----:B------:R-:W-:Y:S02]  /*4070*/  LEA R2, R18, UR12, 0x1 ;  /* 0x0000000c12027c11 */ /* 0x000fe4000f8e08ff */
[----:B------:R-:W-:-:S03]  /*4080*/  MOV R9, R6 ;  /* 0x0000000600097202 */ /* 0x000fc60000000f00 */
[----:B------:R-:W-:Y:S01]  /*4090*/  IMAD.SHL.U32 R2, R2, 0x2, RZ ;  /* 0x0000000202027824 */ /* 0x000fe200078e00ff */
[----:B0-----:R-:W-:Y:S02]  /*40a0*/  LEA R3, R8, R3, 0x18 ;  /* 0x0000000308037211 */ /* 0x001fe400078ec0ff */
[----:B------:R-:W-:-:S03]  /*40b0*/  MOV R8, R7 ;  /* 0x0000000700087202 */ /* 0x000fc60000000f00 */
[----:B------:R-:W-:-:S04]  /*40c0*/  IMAD R2, R2, UR13, R3 ;  /* 0x0000000d02027c24 */ /* 0x000fc8000f8e0203 */
[----:B------:R-:W-:-:S07]  /*40d0*/  VIADD R10, R2, 0x10 ;  /* 0x00000010020a7836 */ /* 0x000fce0000000000 */
.L_x_51:
[----:B0-----:R-:W0:Y:S01]  /*40e0*/  LDS R21, [R10+-0x10] ;  /* 0xfffff0000a157984 */ /* 0x001e220000000800 */
[C---:B------:R-:W-:Y:S02]  /*40f0*/  IADD3 R3, P0, PT, R8.reuse, UR8, RZ ;  /* 0x0000000808037c10 */ /* 0x040fe4000ff1e0ff */
[----:B------:R-:W-:Y:S01]  /*4100*/  IADD3 R9, PT, PT, R9, 0x8, RZ ;  /* 0x0000000809097810 */ /* 0x000fe20007ffe0ff */
[----:B------:R-:W1:Y:S01]  /*4110*/  LDS R23, [R10+-0xc] ;  /* 0xfffff4000a177984 */ /* 0x000e620000000800 */
[C---:B------:R-:W-:Y:S01]  /*4120*/  LEA.HI.X.SX32 R20, R8.reuse, UR10, 0x1, P0 ;  /* 0x0000000a08147c11 */ /* 0x040fe200080f0eff */
[----:B------:R-:W-:Y:S01]  /*4130*/  VIADD R8, R8, 0x8 ;  /* 0x0000000808087836 */ /* 0x000fe20000000000 */
[C---:B------:R-:W-:Y:S01]  /*4140*/  LEA R2, P0, R3.reuse, UR4, 0x1 ;  /* 0x0000000403027c11 */ /* 0x040fe2000f8008ff */
[----:B------:R-:W2:Y:S03]  /*4150*/  LDS R25, [R10+-0x8] ;  /* 0xfffff8000a197984 */ /* 0x000ea60000000800 */
[----:B------:R-:W-:Y:S01]  /*4160*/  LEA.HI.X R3, R3, UR11, R20, 0x1, P0 ;  /* 0x0000000b03037c11 */ /* 0x000fe200080f0c14 */
[----:B------:R-:W3:Y:S01]  /*4170*/  LDS R19, [R10+-0x4] ;  /* 0xfffffc000a137984 */ /* 0x000ee20000000800 */
[----:B------:R-:W-:-:S03]  /*4180*/  ISETP.NE.AND P0, PT, R9, RZ, PT ;  /* 0x000000ff0900720c */ /* 0x000fc60003f05270 */
[----:B------:R-:W4:Y:S04]  /*4190*/  LDS R17, [R10] ;  /* 0x000000000a117984 */ /* 0x000f280000000800 */
[----:B------:R-:W5:Y:S04]  /*41a0*/  LDS R13, [R10+0x4] ;  /* 0x000004000a0d7984 */ /* 0x000f680000000800 */
[----:B------:R-:W5:Y:S04]  /*41b0*/  LDS R11, [R10+0x8] ;  /* 0x000008000a0b7984 */ /* 0x000f680000000800 */
[----:B------:R0:W5:Y:S02]  /*41c0*/  LDS R15, [R10+0xc] ;  /* 0x00000c000a0f7984 */ /* 0x0001640000000800 */
[----:B0-----:R-:W-:Y:S01]  /*41d0*/  IADD3 R10, PT, PT, R10, 0x20, RZ ;  /* 0x000000200a0a7810 */ /* 0x001fe20007ffe0ff */
[C---:B------:R-:W-:Y:S01]  /*41e0*/  FMUL R21, R0.reuse, R21 ;  /* 0x0000001500157220 */ /* 0x040fe20000400000 */
[----:B-1----:R-:W-:-:S04]  /*41f0*/  FMUL R23, R0, R23 ;  /* 0x0000001700177220 */ /* 0x002fc80000400000 */
[----:B------:R-:W-:Y:S01]  /*4200*/  F2FP.F16.F32.PACK_AB R21, RZ, R21 ;  /* 0x00000015ff15723e */ /* 0x000fe200000000ff */
[----:B--2---:R-:W-:Y:S01]  /*4210*/  FMUL R25, R0, R25 ;  /* 0x0000001900197220 */ /* 0x004fe20000400000 */
[----:B------:R-:W-:-:S03]  /*4220*/  F2FP.F16.F32.PACK_AB R23, RZ, R23 ;  /* 0x00000017ff17723e */ /* 0x000fc600000000ff */
[----:B------:R0:W-:Y:S01]  /*4230*/  STG.E.U16 desc[UR18][R2.64+-0x8], R21 ;  /* 0xfffff81502007986 */ /* 0x0001e2000c101512 */
[C---:B---3--:R-:W-:Y:S01]  /*4240*/  FMUL R19, R0.reuse, R19 ;  /* 0x0000001300137220 */ /* 0x048fe20000400000 */
[----:B------:R-:W-:Y:S02]  /*4250*/  F2FP.F16.F32.PACK_AB R25, RZ, R25 ;  /* 0x00000019ff19723e */ /* 0x000fe400000000ff */
[----:B------:R0:W-:Y:S01]  /*4260*/  STG.E.U16 desc[UR18][R2.64+-0x6], R23 ;  /* 0xfffffa1702007986 */ /* 0x0001e2000c101512 */
[C---:B----4-:R-:W-:Y:S01]  /*4270*/  FMUL R17, R0.reuse, R17 ;  /* 0x0000001100117220 */ /* 0x050fe20000400000 */
[----:B------:R-:W-:Y:S02]  /*4280*/  F2FP.F16.F32.PACK_AB R19, RZ, R19 ;  /* 0x00000013ff13723e */ /* 0x000fe400000000ff */
[----:B------:R0:W-:Y:S01]  /*4290*/  STG.E.U16 desc[UR18][R2.64+-0x4], R25 ;  /* 0xfffffc1902007986 */ /* 0x0001e2000c101512 */
[----:B-----5:R-:W-:Y:S01]  /*42a0*/  FMUL R13, R0, R13 ;  /* 0x0000000d000d7220 */ /* 0x020fe20000400000 */
[----:B------:R-:W-:-:S02]  /*42b0*/  F2FP.F16.F32.PACK_AB R17, RZ, R17 ;  /* 0x00000011ff11723e */ /* 0x000fc400000000ff */
[----:B------:R0:W-:Y:S01]  /*42c0*/  STG.E.U16 desc[UR18][R2.64+-0x2], R19 ;  /* 0xfffffe1302007986 */ /* 0x0001e2000c101512 */
[C---:B------:R-:W-:Y:S01]  /*42d0*/  FMUL R11, R0.reuse, R11 ;  /* 0x0000000b000b7220 */ /* 0x040fe20000400000 */
[----:B------:R-:W-:Y:S02]  /*42e0*/  F2FP.F16.F32.PACK_AB R13, RZ, R13 ;  /* 0x0000000dff0d723e */ /* 0x000fe400000000ff */
[----:B------:R0:W-:Y:S01]  /*42f0*/  STG.E.U16 desc[UR18][R2.64], R17 ;  /* 0x0000001102007986 */ /* 0x0001e2000c101512 */
[----:B------:R-:W-:Y:S01]  /*4300*/  FMUL R15, R0, R15 ;  /* 0x0000000f000f7220 */ /* 0x000fe20000400000 */
[----:B------:R-:W-:Y:S02]  /*4310*/  F2FP.F16.F32.PACK_AB R11, RZ, R11 ;  /* 0x0000000bff0b723e */ /* 0x000fe400000000ff */
[----:B------:R0:W-:Y:S02]  /*4320*/  STG.E.U16 desc[UR18][R2.64+0x2], R13 ;  /* 0x0000020d02007986 */ /* 0x0001e4000c101512 */
[----:B------:R-:W-:-:S02]  /*4330*/  F2FP.F16.F32.PACK_AB R15, RZ, R15 ;  /* 0x0000000fff0f723e */ /* 0x000fc400000000ff */
[----:B------:R0:W-:Y:S04]  /*4340*/  STG.E.U16 desc[UR18][R2.64+0x4], R11 ;  /* 0x0000040b02007986 */ /* 0x0001e8000c101512 */
[----:B------:R0:W-:Y:S01]  /*4350*/  STG.E.U16 desc[UR18][R2.64+0x6], R15 ;  /* 0x0000060f02007986 */ /* 0x0001e2000c101512 */
[----:B------:R-:W-:Y:S05]  /*4360*/  @P0 BRA `(.L_x_51) ;  /* 0xfffffffc005c0947 */ /* 0x000fea000383ffff */
[----:B------:R-:W-:-:S07]  /*4370*/  MOV R8, R4 ;  /* 0x0000000400087202 */ /* 0x000fce0000000f00 */
.L_x_50:
[----:B------:R-:W-:-:S13]  /*4380*/  ISETP.NE.AND P0, PT, R12, RZ, PT ;  /* 0x000000ff0c00720c */ /* 0x000fda0003f05270 */
[----:B------:R-:W-:Y:S05]  /*4390*/  @!P0 BRA `(.L_x_52) ;  /* 0x0000000000f88947 */ /* 0x000fea0003800000 */
[----:B------:R-:W-:Y:S02]  /*43a0*/  ISETP.GE.U32.AND P0, PT, R16, 0x3, PT ;  /* 0x000000031000780c */ /* 0x000fe40003f06070 */
[----:B------:R-:W-:-:S11]  /*43b0*/  ISETP.NE.AND P1, PT, R5, RZ, PT ;  /* 0x000000ff0500720c */ /* 0x000fd60003f25270 */
[----:B------:R-:W-:Y:S05]  /*43c0*/  @!P0 BRA `(.L_x_53) ;  /* 0x0000000000648947 */ /* 0x000fea0003800000 */
[----:B0-----:R-:W-:Y:S01]  /*43d0*/  IMAD R2, R18, UR13, R8 ;  /* 0x0000000d12027c24 */ /* 0x001fe2000f8e0208 */
[----:B------:R-:W0:Y:S04]  /*43e0*/  LDCU.64 UR16, c[0x0][0x398] ;  /* 0x00007300ff1077ac */ /* 0x000e280008000a00 */
[----:B------:R-:W-:Y:S02]  /*43f0*/  LEA R9, R2, UR15, 0x2 ;  /* 0x0000000f02097c11 */ /* 0x000fe4000f8e10ff */
[----:B------:R-:W-:Y:S01]  /*4400*/  IADD3 R2, PT, PT, R7, R8, RZ ;  /* 0x0000000807027210 */ /* 0x000fe20007ffe0ff */
[----:B------:R-:W-:Y:S02]  /*4410*/  VIADD R8, R8, 0x4 ;  /* 0x0000000408087836 */ /* 0x000fe40000000000 */
[----:B------:R-:W1:Y:S01]  /*4420*/  LDS R11, [R9+0x4] ;  /* 0x00000400090b7984 */ /* 0x000e620000000800 */
[----:B------:R-:W-:-:S03]  /*4430*/  IADD3 R17, P0, PT, R2, UR8, RZ ;  /* 0x0000000802117c10 */ /* 0x000fc6000ff1e0ff */
[----:B------:R-:W2:Y:S01]  /*4440*/  LDS R13, [R9+0x8] ;  /* 0x00000800090d7984 */ /* 0x000ea20000000800 */
[----:B------:R-:W-:-:S03]  /*4450*/  LEA.HI.X.SX32 R20, R2, UR10, 0x1, P0 ;  /* 0x0000000a02147c11 */ /* 0x000fc600080f0eff */
[----:B------:R-:W3:Y:S01]  /*4460*/  LDS R3, [R9] ;  /* 0x0000000009037984 */ /* 0x000ee20000000800 */
[----:B0-----:R-:W-:-:S03]  /*4470*/  LEA R2, P0, R17, UR16, 0x1 ;  /* 0x0000001011027c11 */ /* 0x001fc6000f8008ff */
[----:B------:R-:W0:Y:S01]  /*4480*/  LDS R15, [R9+0xc] ;  /* 0x00000c00090f7984 */ /* 0x000e220000000800 */
[C---:B-1----:R-:W-:Y:S01]  /*4490*/  FMUL R11, R0.reuse, R11 ;  /* 0x0000000b000b7220 */ /* 0x042fe20000400000 */
[----:B--2---:R-:W-:-:S04]  /*44a0*/  FMUL R13, R0, R13 ;  /* 0x0000000d000d7220 */ /* 0x004fc80000400000 */
[----:B------:R-:W-:Y:S01]  /*44b0*/  F2FP.F16.F32.PACK_AB R11, RZ, R11 ;  /* 0x0000000bff0b723e */ /* 0x000fe200000000ff */
[C---:B---3--:R-:W-:Y:S01]  /*44c0*/  FMUL R10, R0.reuse, R3 ;  /* 0x00000003000a7220 */ /* 0x048fe20000400000 */
[----:B------:R-:W-:Y:S02]  /*44d0*/  LEA.HI.X R3, R17, UR17, R20, 0x1, P0 ;  /* 0x0000001111037c11 */ /* 0x000fe400080f0c14 */
[----:B------:R-:W-:Y:S01]  /*44e0*/  F2FP.F16.F32.PACK_AB R13, RZ, R13 ;  /* 0x0000000dff0d723e */ /* 0x000fe200000000ff */
[----:B0-----:R-:W-:Y:S01]  /*44f0*/  FMUL R15, R0, R15 ;  /* 0x0000000f000f7220 */ /* 0x001fe20000400000 */
[----:B------:R-:W-:Y:S01]  /*4500*/  F2FP.F16.F32.PACK_AB R10, RZ, R10 ;  /* 0x0000000aff0a723e */ /* 0x000fe200000000ff */
[----:B------:R1:W-:Y:S03]  /*4510*/  STG.E.U16 desc[UR18][R2.64+0x2], R11 ;  /* 0x0000020b02007986 */ /* 0x0003e6000c101512 */
[----:B------:R-:W-:Y:S01]  /*4520*/  F2FP.F16.F32.PACK_AB R15, RZ, R15 ;  /* 0x0000000fff0f723e */ /* 0x000fe200000000ff */
[----:B------:R1:W-:Y:S04]  /*4530*/  STG.E.U16 desc[UR18][R2.64+0x4], R13 ;  /* 0x0000040d02007986 */ /* 0x0003e8000c101512 */
[----:B------:R1:W-:Y:S04]  /*4540*/  STG.E.U16 desc[UR18][R2.64], R10 ;  /* 0x0000000a02007986 */ /* 0x0003e8000c101512 */
[----:B------:R1:W-:Y:S02]  /*4550*/  STG.E.U16 desc[UR18][R2.64+0x6], R15 ;  /* 0x0000060f02007986 */ /* 0x0003e4000c101512 */
.L_x_53:
[----:B------:R-:W-:Y:S05]  /*4560*/  @!P1 BRA `(.L_x_52) ;  /* 0x0000000000849947 */ /* 0x000fea0003800000 */
[----:B------:R-:W-:Y:S01]  /*4570*/  ISETP.NE.AND P0, PT, R5, 0x1, PT ;  /* 0x000000010500780c */ /* 0x000fe20003f05270 */
[----:B------:R-:W-:-:S12]  /*4580*/  ULOP3.LUT UP0, URZ, UR13, 0x1, URZ, 0xc0, !UPT ;  /* 0x000000010dff7892 */ /* 0x000fd8000f80c0ff */
[----:B------:R-:W-:Y:S05]  /*4590*/  @!P0 BRA `(.L_x_54) ;  /* 0x0000000000448947 */ /* 0x000fea0003800000 */
[----:B01----:R-:W-:Y:S01]  /*45a0*/  IMAD R2, R18, UR13, R8 ;  /* 0x0000000d12027c24 */ /* 0x003fe2000f8e0208 */
[----:B------:R-:W0:Y:S04]  /*45b0*/  LDCU.64 UR16, c[0x0][0x398] ;  /* 0x00007300ff1077ac */ /* 0x000e280008000a00 */
[----:B------:R-:W-:Y:S02]  /*45c0*/  LEA R9, R2, UR15, 0x2 ;  /* 0x0000000f02097c11 */ /* 0x000fe4000f8e10ff */
[----:B------:R-:W-:Y:S02]  /*45d0*/  IADD3 R2, PT, PT, R7, R8, RZ ;  /* 0x0000000807027210 */ /* 0x000fe40007ffe0ff */
[----:B------:R-:W-:Y:S01]  /*45e0*/  IADD3 R8, PT, PT, R8, 0x2, RZ ;  /* 0x0000000208087810 */ /* 0x000fe20007ffe0ff */
[----:B------:R-:W1:Y:S01]  /*45f0*/  LDS R3, [R9] ;  /* 0x0000000009037984 */ /* 0x000e620000000800 */
[----:B------:R-:W-:-:S03]  /*4600*/  IADD3 R11, P0, PT, R2, UR8, RZ ;  /* 0x00000008020b7c10 */ /* 0x000fc6000ff1e0ff */
[----:B------:R-:W2:Y:S01]  /*4610*/  LDS R13, [R9+0x4] ;  /* 0x00000400090d7984 */ /* 0x000ea20000000800 */
[----:B------:R-:W-:Y:S02]  /*4620*/  LEA.HI.X.SX32 R20, R2, UR10, 0x1, P0 ;  /* 0x0000000a02147c11 */ /* 0x000fe400080f0eff */
[----:B0-----:R-:W-:Y:S01]  /*4630*/  LEA R2, P0, R11, UR16, 0x1 ;  /* 0x000000100b027c11 */ /* 0x001fe2000f8008ff */
[C---:B-1----:R-:W-:Y:S01]  /*4640*/  FMUL R3, R0.reuse, R3 ;  /* 0x0000000300037220 */ /* 0x042fe20000400000 */
[----:B--2---:R-:W-:-:S04]  /*4650*/  FMUL R13, R0, R13 ;  /* 0x0000000d000d7220 */ /* 0x004fc80000400000 */
[----:B------:R-:W-:Y:S02]  /*4660*/  F2FP.F16.F32.PACK_AB R10, RZ, R3 ;  /* 0x00000003ff0a723e */ /* 0x000fe400000000ff */
[----:B------:R-:W-:Y:S02]  /*4670*/  LEA.HI.X R3, R11, UR17, R20, 0x1, P0 ;  /* 0x000000110b037c11 */ /* 0x000fe400080f0c14 */
[----:B------:R-:W-:-:S03]  /*4680*/  F2FP.F16.F32.PACK_AB R13, RZ, R13 ;  /* 0x0000000dff0d723e */ /* 0x000fc600000000ff */
[----:B------:R2:W-:Y:S04]  /*4690*/  STG.E.U16 desc[UR18][R2.64], R10 ;  /* 0x0000000a02007986 */ /* 0x0005e8000c101512 */
[----:B------:R2:W-:Y:S02]  /*46a0*/  STG.E.U16 desc[UR18][R2.64+0x2], R13 ;  /* 0x0000020d02007986 */ /* 0x0005e4000c101512 */
.L_x_54:
[----:B------:R-:W-:Y:S05]  /*46b0*/  BRA.U !UP0, `(.L_x_52) ;  /* 0x0000000108307547 */ /* 0x000fea000b800000 */
[--C-:B012---:R-:W-:Y:S01]  /*46c0*/  IMAD R2, R18, UR13, R8.reuse ;  /* 0x0000000d12027c24 */ /* 0x107fe2000f8e0208 */
[----:B------:R-:W0:Y:S01]  /*46d0*/  LDCU.64 UR16, c[0x0][0x398] ;  /* 0x00007300ff1077ac */ /* 0x000e220008000a00 */
[----:B------:R-:W-:-:S03]  /*46e0*/  IMAD.IADD R7, R7, 0x1, R8 ;  /* 0x0000000107077824 */ /* 0x000fc600078e0208 */
[----:B------:R-:W-:Y:S02]  /*46f0*/  LEA R9, R2, UR15, 0x2 ;  /* 0x0000000f02097c11 */ /* 0x000fe4000f8e10ff */
[----:B------:R-:W-:-:S04]  /*4700*/  IADD3 R3, P0, PT, R7, UR8, RZ ;  /* 0x0000000807037c10 */ /* 0x000fc8000ff1e0ff */
[----:B------:R-:W1:Y:S01]  /*4710*/  LDS R9, [R9] ;  /* 0x0000000009097984 */ /* 0x000e620000000800 */
[----:B------:R-:W-:Y:S02]  /*4720*/  LEA.HI.X.SX32 R8, R7, UR10, 0x1, P0 ;  /* 0x0000000a07087c11 */ /* 0x000fe400080f0eff */
[----:B0-----:R-:W-:-:S04]  /*4730*/  LEA R2, P0, R3, UR16, 0x1 ;  /* 0x0000001003027c11 */ /* 0x001fc8000f8008ff */
[----:B------:R-:W-:Y:S01]  /*4740*/  LEA.HI.X R3, R3, UR17, R8, 0x1, P0 ;  /* 0x0000001103037c11 */ /* 0x000fe200080f0c08 */
[----:B-1----:R-:W-:-:S05]  /*4750*/  FMUL R0, R0, R9 ;  /* 0x0000000900007220 */ /* 0x002fca0000400000 */
[----:B------:R-:W-:-:S05]  /*4760*/  F2FP.F16.F32.PACK_AB R0, RZ, R0 ;  /* 0x00000000ff00723e */ /* 0x000fca00000000ff */
[----:B------:R3:W-:Y:S02]  /*4770*/  STG.E.U16 desc[UR18][R2.64], R0 ;  /* 0x0000000002007986 */ /* 0x0007e4000c101512 */
.L_x_52:
[----:B------:R-:W-:-:S04]  /*4780*/  IADD3 R18, PT, PT, R18, UR14, RZ ;  /* 0x0000000e12127c10 */ /* 0x000fc8000fffe0ff */
[----:B------:R-:W-:-:S13]  /*4790*/  ISETP.GE.AND P0, PT, R18, UR23, PT ;  /* 0x0000001712007c0c */ /* 0x000fda000bf06270 */
[----:B------:R-:W-:Y:S05]  /*47a0*/  @!P0 BRA `(.L_x_55) ;  /* 0xfffffff400c08947 */ /* 0x000fea000383ffff */
[----:B------:R-:W-:Y:S05]  /*47b0*/  BSYNC.RECONVERGENT B0 ;  /* 0x0000000000007941 */ /* 0x000fea0003800200 */
.L_x_46:
[----:B------:R-:W-:Y:S05]  /*47c0*/  EXIT ;  /* 0x000000000000794d */ /* 0x000fea0003800000 */
        .weak           $__internal_0_$__cuda_sm20_rcp_rn_f32_slowpath
        .type           $__internal_0_$__cuda_sm20_rcp_rn_f32_slowpath,@function
        .size           $__internal_0_$__cuda_sm20_rcp_rn_f32_slowpath,($__internal_1_$__cuda_sm20_sqrt_rn_f32_slowpath - $__internal_0_$__cuda_sm20_rcp_rn_f32_slowpath)
$__internal_0_$__cuda_sm20_rcp_rn_f32_slowpath:
[----:B------:R-:W-:Y:S01]  /*47d0*/  SHF.L.U32 R2, R0, 0x1, RZ ;  /* 0x0000000100027819 */ /* 0x000fe200000006ff */
[----:B------:R-:W-:Y:S03]  /*47e0*/  BSSY.RECONVERGENT B2, `(.L_x_56) ;  /* 0x0000030000027945 */ /* 0x000fe60003800200 */
[----:B------:R-:W-:-:S04]  /*47f0*/  SHF.R.U32.HI R2, RZ, 0x18, R2 ;  /* 0x00000018ff027819 */ /* 0x000fc80000011602 */
[----:B------:R-:W-:-:S13]  /*4800*/  ISETP.NE.U32.AND P0, PT, R2, RZ, PT ;  /* 0x000000ff0200720c */ /* 0x000fda0003f05070 */
[----:B------:R-:W-:Y:S05]  /*4810*/  @P0 BRA `(.L_x_57) ;  /* 0x0000000000280947 */ /* 0x000fea0003800000 */
[----:B------:R-:W-:-:S05]  /*4820*/  IMAD.SHL.U32 R2, R0, 0x2, RZ ;  /* 0x0000000200027824 */ /* 0x000fca00078e00ff */
[----:B------:R-:W-:-:S13]  /*4830*/  ISETP.NE.AND P0, PT, R2, RZ, PT ;  /* 0x000000ff0200720c */ /* 0x000fda0003f05270 */
[----:B------:R-:W-:Y:S01]  /*4840*/  @P0 FFMA R9, R0, 1.84467440737095516160e+19, RZ ;  /* 0x5f80000000090823 */ /* 0x000fe200000000ff */
[----:B------:R-:W-:Y:S08]  /*4850*/  @!P0 MUFU.RCP R3, R0 ;  /* 0x0000000000038308 */ /* 0x000ff00000001000 */
[----:B------:R-:W0:Y:S02]  /*4860*/  @P0 MUFU.RCP R2, R9 ;  /* 0x0000000900020308 */ /* 0x000e240000001000 */
[----:B0-----:R-:W-:-:S04]  /*4870*/  @P0 FFMA R10, R9, R2, -1 ;  /* 0xbf800000090a0423 */ /* 0x001fc80000000002 */
[----:B------:R-:W-:-:S04]  /*4880*/  @P0 FADD.FTZ R11, -R10, -RZ ;  /* 0x800000ff0a0b0221 */ /* 0x000fc80000010100 */
[----:B------:R-:W-:-:S04]  /*4890*/  @P0 FFMA R2, R2, R11, R2 ;  /* 0x0000000b02020223 */ /* 0x000fc80000000002 */
[----:B------:R-:W-:Y:S01]  /*48a0*/  @P0 FFMA R3, R2, 1.84467440737095516160e+19, RZ ;  /* 0x5f80000002030823 */ /* 0x000fe200000000ff */
[----:B------:R-:W-:Y:S06]  /*48b0*/  BRA `(.L_x_58) ;  /* 0x0000000000887947 */ /* 0x000fec0003800000 */
.L_x_57:
[----:B------:R-:W-:-:S04]  /*48c0*/  IADD3 R13, PT, PT, R2, -0xfd, RZ ;  /* 0xffffff03020d7810 */ /* 0x000fc80007ffe0ff */
[----:B------:R-:W-:-:S13]  /*48d0*/  ISETP.GT.U32.AND P0, PT, R13, 0x1, PT ;  /* 0x000000010d00780c */ /* 0x000fda0003f04070 */
[----:B------:R-:W-:Y:S05]  /*48e0*/  @P0 BRA `(.L_x_59) ;  /* 0x0000000000780947 */ /* 0x000fea0003800000 */
[----:B------:R-:W-:Y:S01]  /*48f0*/  LOP3.LUT R3, R0, 0x7fffff, RZ, 0xc0, !PT ;  /* 0x007fffff00037812 */ /* 0x000fe200078ec0ff */
[----:B------:R-:W-:Y:S01]  /*4900*/  HFMA2 R20, -RZ, RZ, 0, 1.78813934326171875e-07 ;  /* 0x00000003ff147431 */ /* 0x000fe200000001ff */
[----:B------:R-:W-:Y:S02]  /*4910*/  IADD3 R2, PT, PT, R2, -0xfc, RZ ;  /* 0xffffff0402027810 */ /* 0x000fe40007ffe0ff */
[----:B------:R-:W-:-:S04]  /*4920*/  LOP3.LUT R3, R3, 0x3f800000, RZ, 0xfc, !PT ;  /* 0x3f80000003037812 */ /* 0x000fc800078efcff */
[----:B------:R-:W0:Y:S01]  /*4930*/  MUFU.RCP R10, R3 ;  /* 0x00000003000a7308 */ /* 0x000e220000001000 */
[----:B------:R-:W-:Y:S01]  /*4940*/  SHF.L.U32 R20, R20, R13, RZ ;  /* 0x0000000d14147219 */ /* 0x000fe200000006ff */
[----:B0-----:R-:W-:-:S04]  /*4950*/  FFMA R9, R3, R10, -1 ;  /* 0xbf80000003097423 */ /* 0x001fc8000000000a */
[----:B------:R-:W-:-:S04]  /*4960*/  FADD.FTZ R9, -R9, -RZ ;  /* 0x800000ff09097221 */ /* 0x000fc80000010100 */
[CCC-:B------:R-:W-:Y:S01]  /*4970*/  FFMA.RM R11, R10.reuse, R9.reuse, R10.reuse ;  /* 0x000000090a0b7223 */ /* 0x1c0fe2000000400a */
[----:B------:R-:W-:-:S04]  /*4980*/  FFMA.RP R10, R10, R9, R10 ;  /* 0x000000090a0a7223 */ /* 0x000fc8000000800a */
[C---:B------:R-:W-:Y:S02]  /*4990*/  LOP3.LUT R9, R11.reuse, 0x7fffff, RZ, 0xc0, !PT ;  /* 0x007fffff0b097812 */ /* 0x040fe400078ec0ff */
[----:B------:R-:W-:Y:S02]  /*49a0*/  FSETP.NEU.FTZ.AND P0, PT, R11, R10, PT ;  /* 0x0000000a0b00720b */ /* 0x000fe40003f1d000 */
[----:B------:R-:W-:Y:S02]  /*49b0*/  LOP3.LUT R9, R9, 0x800000, RZ, 0xfc, !PT ;  /* 0x0080000009097812 */ /* 0x000fe400078efcff */
[----:B------:R-:W-:Y:S02]  /*49c0*/  SEL R10, RZ, 0xffffffff, !P0 ;  /* 0xffffffffff0a7807 */ /* 0x000fe40004000000 */
[----:B------:R-:W-:-:S03]  /*49d0*/  LOP3.LUT R20, R20, R9, RZ, 0xc0, !PT ;  /* 0x0000000914147212 */ /* 0x000fc600078ec0ff */
[----:B------:R-:W-:Y:S01]  /*49e0*/  IMAD.MOV R10, RZ, RZ, -R10 ;  /* 0x000000ffff0a7224 */ /* 0x000fe200078e0a0a */
[----:B------:R-:W-:-:S04]  /*49f0*/  SHF.R.U32.HI R20, RZ, R13, R20 ;  /* 0x0000000dff147219 */ /* 0x000fc80000011614 */
[----:B------:R-:W-:Y:S02]  /*4a00*/  LOP3.LUT P1, RZ, R10, R13, R9, 0xf8, !PT ;  /* 0x0000000d0aff7212 */ /* 0x000fe4000782f809 */
[C---:B------:R-:W-:Y:S02]  /*4a10*/  LOP3.LUT P0, RZ, R20.reuse, 0x1, RZ, 0xc0, !PT ;  /* 0x0000000114ff7812 */ /* 0x040fe4000780c0ff */
[----:B------:R-:W-:-:S04]  /*4a20*/  LOP3.LUT P2, RZ, R20, 0x2, RZ, 0xc0, !PT ;  /* 0x0000000214ff7812 */ /* 0x000fc8000784c0ff */
[----:B------:R-:W-:Y:S02]  /*4a30*/  PLOP3.LUT P0, PT, P0, P1, P2, 0xe0, 0x0 ;  /* 0x000000000000781c */ /* 0x000fe40000703c20 */
[----:B------:R-:W-:Y:S02]  /*4a40*/  LOP3.LUT P1, RZ, R0, 0x7fffff, RZ, 0xc0, !PT ;  /* 0x007fffff00ff7812 */ /* 0x000fe4000782c0ff */
[----:B------:R-:W-:-:S04]  /*4a50*/  SEL R3, RZ, 0x1, !P0 ;  /* 0x00000001ff037807 */ /* 0x000fc80004000000 */
[----:B------:R-:W-:-:S04]  /*4a60*/  IADD3 R3, PT, PT, -R3, RZ, RZ ;  /* 0x000000ff03037210 */ /* 0x000fc80007ffe1ff */
[----:B------:R-:W-:Y:S02]  /*4a70*/  ISETP.GE.AND P0, PT, R3, RZ, PT ;  /* 0x000000ff0300720c */ /* 0x000fe40003f06270 */
[----:B------:R-:W-:-:S11]  /*4a80*/  SHF.R.U32.HI R3, RZ, R2, R9 ;  /* 0x00000002ff037219 */ /* 0x000fd60000011609 */
[----:B------:R-:W-:-:S05]  /*4a90*/  @!P0 VIADD R3, R3, 0x1 ;  /* 0x0000000103038836 */ /* 0x000fca0000000000 */
[----:B------:R-:W-:-:S04]  /*4aa0*/  @!P1 SHF.L.U32 R3, R3, 0x1, RZ ;  /* 0x0000000103039819 */ /* 0x000fc800000006ff */
[----:B------:R-:W-:Y:S01]  /*4ab0*/  LOP3.LUT R3, R3, 0x80000000, R0, 0xf8, !PT ;  /* 0x8000000003037812 */ /* 0x000fe200078ef800 */
[----:B------:R-:W-:Y:S06]  /*4ac0*/  BRA `(.L_x_58) ;  /* 0x0000000000047947 */ /* 0x000fec0003800000 */
.L_x_59:
[----:B------:R0:W1:Y:S02]  /*4ad0*/  MUFU.RCP R3, R0 ;  /* 0x0000000000037308 */ /* 0x0000640000001000 */
.L_x_58:
[----:B------:R-:W-:Y:S05]  /*4ae0*/  BSYNC.RECONVERGENT B2 ;  /* 0x0000000000027941 */ /* 0x000fea0003800200 */
.L_x_56:
[----:B------:R-:W-:-:S04]  /*4af0*/  MOV R9, 0x0 ;  /* 0x0000000000097802 */ /* 0x000fc80000000f00 */
[----:B01----:R-:W-:Y:S05]  /*4b00*/  RET.REL.NODEC R8 `(_Z23flash_attention_forwardPK6__halfS1_S1_PS_PfS3_iiiii) ;  /* 0xffffffb4083c7950 */ /* 0x003fea0003c3ffff */
        .weak           $__internal_1_$__cuda_sm20_sqrt_rn_f32_slowpath
        .type           $__internal_1_$__cuda_sm20_sqrt_rn_f32_slowpath,@function
        .size           $__internal_1_$__cuda_sm20_sqrt_rn_f32_slowpath,($__internal_2_$__cuda_sm3x_div_rn_noftz_f32_slowpath - $__internal_1_$__cuda_sm20_sqrt_rn_f32_slowpath)
$__internal_1_$__cuda_sm20_sqrt_rn_f32_slowpath:
[----:B------:R-:W-:-:S13]  /*4b10*/  LOP3.LUT P0, RZ, R2, 0x7fffffff, RZ, 0xc0, !PT ;  /* 0x7fffffff02ff7812 */ /* 0x000fda000780c0ff */
[----:B------:R-:W-:Y:S05]  /*4b20*/  @!P0 BRA `(.L_x_60) ;  /* 0x0000000000488947 */ /* 0x000fea0003800000 */
[----:B------:R-:W-:Y:S01]  /*4b30*/  FSETP.GEU.FTZ.AND P0, PT, R2, RZ, PT ;  /* 0x000000ff0200720b */ /* 0x000fe20003f1e000 */
[----:B------:R-:W-:-:S12]  /*4b40*/  IMAD.MOV.U32 R0, RZ, RZ, R2 ;  /* 0x000000ffff007224 */ /* 0x000fd800078e0002 */
[----:B------:R-:W-:Y:S01]  /*4b50*/  @!P0 MOV R2, 0x7fffffff ;  /* 0x7fffffff00028802 */ /* 0x000fe20000000f00 */
[----:B------:R-:W-:Y:S06]  /*4b60*/  @!P0 BRA `(.L_x_60) ;  /* 0x0000000000388947 */ /* 0x000fec0003800000 */
[----:B------:R-:W-:-:S13]  /*4b70*/  FSETP.GTU.FTZ.AND P0, PT, |R0|, +INF , PT ;  /* 0x7f8000000000780b */ /* 0x000fda0003f1c200 */
[----:B------:R-:W-:Y:S01]  /*4b80*/  @P0 FADD.FTZ R2, R0, 1 ;  /* 0x3f80000000020421 */ /* 0x000fe20000010000 */
[----:B------:R-:W-:Y:S06]  /*4b90*/  @P0 BRA `(.L_x_60) ;  /* 0x00000000002c0947 */ /* 0x000fec0003800000 */
[----:B------:R-:W-:-:S13]  /*4ba0*/  FSETP.NEU.FTZ.AND P0, PT, |R0|, +INF , PT ;  /* 0x7f8000000000780b */ /* 0x000fda0003f1d200 */
[----:B------:R-:W-:Y:S01]  /*4bb0*/  @!P0 MOV R2, R0 ;  /* 0x0000000000028202 */ /* 0x000fe20000000f00 */
[----:B------:R-:W-:Y:S06]  /*4bc0*/  @!P0 BRA `(.L_x_60) ;  /* 0x0000000000208947 */ /* 0x000fec0003800000 */
[----:B------:R-:W-:-:S04]  /*4bd0*/  FFMA R0, R0, 1.84467440737095516160e+19, RZ ;  /* 0x5f80000000007823 */ /* 0x000fc800000000ff */
[----:B------:R-:W0:Y:S02]  /*4be0*/  MUFU.RSQ R3, R0 ;  /* 0x0000000000037308 */ /* 0x000e240000001400 */
[----:B0-----:R-:W-:Y:S01]  /*4bf0*/  FMUL.FTZ R5, R0, R3 ;  /* 0x0000000300057220 */ /* 0x001fe20000410000 */
[----:B------:R-:W-:-:S03]  /*4c00*/  FMUL.FTZ R3, R3, 0.5 ;  /* 0x3f00000003037820 */ /* 0x000fc60000410000 */
[----:B------:R-:W-:-:S04]  /*4c10*/  FADD.FTZ R2, -R5, -RZ ;  /* 0x800000ff05027221 */ /* 0x000fc80000010100 */
[----:B------:R-:W-:-:S04]  /*4c20*/  FFMA R2, R5, R2, R0 ;  /* 0x0000000205027223 */ /* 0x000fc80000000000 */
[----:B------:R-:W-:-:S04]  /*4c30*/  FFMA R2, R2, R3, R5 ;  /* 0x0000000302027223 */ /* 0x000fc80000000005 */
[----:B------:R-:W-:-:S07]  /*4c40*/  FMUL.FTZ R2, R2, 2.3283064365386962891e-10 ;  /* 0x2f80000002027820 */ /* 0x000fce0000410000 */
.L_x_60:
[----:B------:R-:W-:Y:S02]  /*4c50*/  HFMA2 R3, -RZ, RZ, 0, 0 ;  /* 0x00000000ff037431 */ /* 0x000fe400000001ff */
[----:B------:R-:W-:Y:S01]  /*4c60*/  IMAD.MOV.U32 R0, RZ, RZ, R2 ;  /* 0x000000ffff007224 */ /* 0x000fe200078e0002 */
[----:B------:R-:W-:-:S04]  /*4c70*/  MOV R2, R4 ;  /* 0x0000000400027202 */ /* 0x000fc80000000f00 */
[----:B------:R-:W-:Y:S05]  /*4c80*/  RET.REL.NODEC R2 `(_Z23flash_attention_forwardPK6__halfS1_S1_PS_PfS3_iiiii) ;  /* 0xffffffb002dc7950 */ /* 0x000fea0003c3ffff */
        .weak           $__internal_2_$__cuda_sm3x_div_rn_noftz_f32_slowpath
        .type           $__internal_2_$__cuda_sm3x_div_rn_noftz_f32_slowpath,@function
        .size           $__internal_2_$__cuda_sm3x_div_rn_noftz_f32_slowpath,(.L_x_72 - $__internal_2_$__cuda_sm3x_div_rn_noftz_f32_slowpath)
$__internal_2_$__cuda_sm3x_div_rn_noftz_f32_slowpath:
[--C-:B------:R-:W-:Y:S01]  /*4c90*/  SHF.R.U32.HI R8, RZ, 0x17, R3.reuse ;  /* 0x00000017ff087819 */ /* 0x100fe20000011603 */
[----:B------:R-:W-:Y:S01]  /*4ca0*/  IMAD.MOV.U32 R11, RZ, RZ, R3 ;  /* 0x000000ffff0b7224 */ /* 0x000fe200078e0003 */
[----:B------:R-:W-:Y:S02]  /*4cb0*/  SHF.R.U32.HI R7, RZ, 0x17, R0 ;  /* 0x00000017ff077819 */ /* 0x000fe40000011600 */
[----:B------:R-:W-:Y:S02]  /*4cc0*/  LOP3.LUT R9, R8, 0xff, RZ, 0xc0, !PT ;  /* 0x000000ff08097812 */ /* 0x000fe400078ec0ff */
[----:B------:R-:W-:Y:S02]  /*4cd0*/  LOP3.LUT R8, R7, 0xff, RZ, 0xc0, !PT ;  /* 0x000000ff07087812 */ /* 0x000fe400078ec0ff */
[----:B------:R-:W-:Y:S01]  /*4ce0*/  MOV R10, R0 ;  /* 0x00000000000a7202 */ /* 0x000fe20000000f00 */
[----:B------:R-:W-:Y:S01]  /*4cf0*/  VIADD R13, R9, 0xffffffff ;  /* 0xffffffff090d7836 */ /* 0x000fe20000000000 */
[----:B------:R-:W-:-:S04]  /*4d00*/  IADD3 R12, PT, PT, R8, -0x1, RZ ;  /* 0xffffffff080c7810 */ /* 0x000fc80007ffe0ff */
[----:B------:R-:W-:-:S04]  /*4d10*/  ISETP.GT.U32.AND P0, PT, R13, 0xfd, PT ;  /* 0x000000fd0d00780c */ /* 0x000fc80003f04070 */
[----:B------:R-:W-:-:S13]  /*4d20*/  ISETP.GT.U32.OR P0, PT, R12, 0xfd, P0 ;  /* 0x000000fd0c00780c */ /* 0x000fda0000704470 */
[----:B------:R-:W-:Y:S01]  /*4d30*/  @!P0 MOV R7, RZ ;  /* 0x000000ff00078202 */ /* 0x000fe20000000f00 */
[----:B------:R-:W-:Y:S06]  /*4d40*/  @!P0 BRA `(.L_x_61) ;  /* 0x00000000005c8947 */ /* 0x000fec0003800000 */
[----:B------:R-:W-:Y:S02]  /*4d50*/  FSETP.GTU.FTZ.AND P0, PT, |R0|, +INF , PT ;  /* 0x7f8000000000780b */ /* 0x000fe40003f1c200 */
[----:B------:R-:W-:-:S04]  /*4d60*/  FSETP.GTU.FTZ.AND P1, PT, |R3|, +INF , PT ;  /* 0x7f8000000300780b */ /* 0x000fc80003f3c200 */
[----:B------:R-:W-:-:S13]  /*4d70*/  PLOP3.LUT P0, PT, P0, P1, PT, 0xf8, 0x8f ;  /* 0x00000000008f781c */ /* 0x000fda0000703f70 */
[----:B------:R-:W-:Y:S05]  /*4d80*/  @P0 BRA `(.L_x_62) ;  /* 0x0000000400440947 */ /* 0x000fea0003800000 */
[----:B------:R-:W-:-:S13]  /*4d90*/  LOP3.LUT P0, RZ, R11, 0x7fffffff, R10, 0xc8, !PT ;  /* 0x7fffffff0bff7812 */ /* 0x000fda000780c80a */
[----:B------:R-:W-:Y:S05]  /*4da0*/  @!P0 BRA `(.L_x_63) ;  /* 0x0000000400348947 */ /* 0x000fea0003800000 */
[C---:B------:R-:W-:Y:S02]  /*4db0*/  FSETP.NEU.FTZ.AND P2, PT, |R0|.reuse, +INF , PT ;  /* 0x7f8000000000780b */ /* 0x040fe40003f5d200 */
[----:B------:R-:W-:Y:S02]  /*4dc0*/  FSETP.NEU.FTZ.AND P1, PT, |R3|, +INF , PT ;  /* 0x7f8000000300780b */ /* 0x000fe40003f3d200 */
[----:B------:R-:W-:-:S11]  /*4dd0*/  FSETP.NEU.FTZ.AND P0, PT, |R0|, +INF , PT ;  /* 0x7f8000000000780b */ /* 0x000fd60003f1d200 */
[----:B------:R-:W-:Y:S05]  /*4de0*/  @!P1 BRA !P2, `(.L_x_63) ;  /* 0x0000000400249947 */ /* 0x000fea0005000000 */
[----:B------:R-:W-:-:S04]  /*4df0*/  LOP3.LUT P2, RZ, R10, 0x7fffffff, RZ, 0xc0, !PT ;  /* 0x7fffffff0aff7812 */ /* 0x000fc8000784c0ff */
[----:B------:R-:W-:-:S13]  /*4e00*/  PLOP3.LUT P1, PT, P1, P2, PT, 0x2f, 0xf2 ;  /* 0x0000000000f2781c */ /* 0x000fda0000f24577 */
[----:B------:R-:W-:Y:S05]  /*4e10*/  @P1 BRA `(.L_x_64) ;  /* 0x0000000400101947 */ /* 0x000fea0003800000 */
[----:B------:R-:W-:-:S04]  /*4e20*/  LOP3.LUT P1, RZ, R11, 0x7fffffff, RZ, 0xc0, !PT ;  /* 0x7fffffff0bff7812 */ /* 0x000fc8000782c0ff */
[----:B------:R-:W-:-:S13]  /*4e30*/  PLOP3.LUT P0, PT, P0, P1, PT, 0x2f, 0xf2 ;  /* 0x0000000000f2781c */ /* 0x000fda0000702577 */
[----:B------:R-:W-:Y:S05]  /*4e40*/  @P0 BRA `(.L_x_65) ;  /* 0x0000000000f80947 */ /* 0x000fea0003800000 */
[----:B------:R-:W-:Y:S02]  /*4e50*/  ISETP.GE.AND P0, PT, R12, RZ, PT ;  /* 0x000000ff0c00720c */ /* 0x000fe40003f06270 */
[----:B------:R-:W-:-:S11]  /*4e60*/  ISETP.GE.AND P1, PT, R13, RZ, PT ;  /* 0x000000ff0d00720c */ /* 0x000fd60003f26270 */
[----:B------:R-:W-:Y:S01]  /*4e70*/  @P0 MOV R7, RZ ;  /* 0x000000ff00070202 */ /* 0x000fe20000000f00 */
[----:B------:R-:W-:Y:S02]  /*4e80*/  @!P0 IMAD.MOV.U32 R7, RZ, RZ, -0x40 ;  /* 0xffffffc0ff078424 */ /* 0x000fe400078e00ff */
[----:B------:R-:W-:Y:S01]  /*4e90*/  @!P0 FFMA R10, R0, 1.84467440737095516160e+19, RZ ;  /* 0x5f800000000a8823 */ /* 0x000fe200000000ff */
[----:B------:R-:W-:Y:S02]  /*4ea0*/  @!P1 FFMA R11, R3, 1.84467440737095516160e+19, RZ ;  /* 0x5f800000030b9823 */ /* 0x000fe400000000ff */
[----:B------:R-:W-:-:S07]  /*4eb0*/  @!P1 IADD3 R7, PT, PT, R7, 0x40, RZ ;  /* 0x0000004007079810 */ /* 0x000fce0007ffe0ff */
.L_x_61:
[----:B------:R-:W-:Y:S01]  /*4ec0*/  LEA R0, R9, 0xc0800000, 0x17 ;  /* 0xc080000009007811 */ /* 0x000fe200078eb8ff */
[----:B------:R-:W-:-:S03]  /*4ed0*/  VIADD R8, R8, 0xffffff81 ;  /* 0xffffff8108087836 */ /* 0x000fc60000000000 */
[----:B------:R-:W-:Y:S01]  /*4ee0*/  IADD3 R11, PT, PT, -R0, R11, RZ ;  /* 0x0000000b000b7210 */ /* 0x000fe20007ffe1ff */
[C---:B------:R-:W-:Y:S01]  /*4ef0*/  IMAD R0, R8.reuse, -0x800000, R10 ;  /* 0xff80000008007824 */ /* 0x040fe200078e020a */
[----:B------:R-:W-:Y:S02]  /*4f00*/  IADD3 R8, PT, PT, R8, 0x7f, -R9 ;  /* 0x0000007f08087810 */ /* 0x000fe40007ffe809 */
[----:B------:R-:W0:Y:S01]  /*4f10*/  MUFU.RCP R3, R11 ;  /* 0x0000000b00037308 */ /* 0x000e220000001000 */
[----:B------:R-:W-:Y:S01]  /*4f20*/  FADD.FTZ R13, -R11, -RZ ;  /* 0x800000ff0b0d7221 */ /* 0x000fe20000010100 */
[----:B------:R-:W-:-:S03]  /*4f30*/  IADD3 R8, PT, PT, R8, R7, RZ ;  /* 0x0000000708087210 */ /* 0x000fc60007ffe0ff */
[----:B0-----:R-:W-:-:S04]  /*4f40*/  FFMA R12, R3, R13, 1 ;  /* 0x3f800000030c7423 */ /* 0x001fc8000000000d */
[----:B------:R-:W-:-:S04]  /*4f50*/  FFMA R12, R3, R12, R3 ;  /* 0x0000000c030c7223 */ /* 0x000fc80000000003 */
[----:B------:R-:W-:-:S04]  /*4f60*/  FFMA R3, R0, R12, RZ ;  /* 0x0000000c00037223 */ /* 0x000fc800000000ff */
[----:B------:R-:W-:-:S04]  /*4f70*/  FFMA R10, R13, R3, R0 ;  /* 0x000000030d0a7223 */ /* 0x000fc80000000000 */
[----:B------:R-:W-:-:S04]  /*4f80*/  FFMA R15, R12, R10, R3 ;  /* 0x0000000a0c0f7223 */ /* 0x000fc80000000003 */
[----:B------:R-:W-:-:S04]  /*4f90*/  FFMA R10, R13, R15, R0 ;  /* 0x0000000f0d0a7223 */ /* 0x000fc80000000000 */
[----:B------:R-:W-:-:S05]  /*4fa0*/  FFMA R0, R12, R10, R15 ;  /* 0x0000000a0c007223 */ /* 0x000fca000000000f */
[----:B------:R-:W-:-:S04]  /*4fb0*/  SHF.R.U32.HI R3, RZ, 0x17, R0 ;  /* 0x00000017ff037819 */ /* 0x000fc80000011600 */
[----:B------:R-:W-:-:S04]  /*4fc0*/  LOP3.LUT R3, R3, 0xff, RZ, 0xc0, !PT ;  /* 0x000000ff03037812 */ /* 0x000fc800078ec0ff */
[----:B------:R-:W-:-:S05]  /*4fd0*/  IADD3 R9, PT, PT, R3, R8, RZ ;  /* 0x0000000803097210 */ /* 0x000fca0007ffe0ff */
[----:B------:R-:W-:-:S05]  /*4fe0*/  VIADD R3, R9, 0xffffffff ;  /* 0xffffffff09037836 */ /* 0x000fca0000000000 */
[----:B------:R-:W-:-:S13]  /*4ff0*/  ISETP.GE.U32.AND P0, PT, R3, 0xfe, PT ;  /* 0x000000fe0300780c */ /* 0x000fda0003f06070 */
[----:B------:R-:W-:Y:S05]  /*5000*/  @!P0 BRA `(.L_x_66) ;  /* 0x0000000000808947 */ /* 0x000fea0003800000 */
[----:B------:R-:W-:-:S13]  /*5010*/  ISETP.GT.AND P0, PT, R9, 0xfe, PT ;  /* 0x000000fe0900780c */ /* 0x000fda0003f04270 */
[----:B------:R-:W-:Y:S05]  /*5020*/  @P0 BRA `(.L_x_67) ;  /* 0x00000000006c0947 */ /* 0x000fea0003800000 */
[----:B------:R-:W-:-:S13]  /*5030*/  ISETP.GE.AND P0, PT, R9, 0x1, PT ;  /* 0x000000010900780c */ /* 0x000fda0003f06270 */
[----:B------:R-:W-:Y:S05]  /*5040*/  @P0 BRA `(.L_x_68) ;  /* 0x0000000000980947 */ /* 0x000fea0003800000 */
[----:B------:R-:W-:Y:S02]  /*5050*/  ISETP.GE.AND P0, PT, R9, -0x18, PT ;  /* 0xffffffe80900780c */ /* 0x000fe40003f06270 */
[----:B------:R-:W-:-:S11]  /*5060*/  LOP3.LUT R0, R0, 0x80000000, RZ, 0xc0, !PT ;  /* 0x8000000000007812 */ /* 0x000fd600078ec0ff */
[----:B------:R-:W-:Y:S05]  /*5070*/  @!P0 BRA `(.L_x_68) ;  /* 0x00000000008c8947 */ /* 0x000fea0003800000 */
[CCC-:B------:R-:W-:Y:S01]  /*5080*/  FFMA.RZ R3, R12.reuse, R10.reuse, R15.reuse ;  /* 0x0000000a0c037223 */ /* 0x1c0fe2000000c00f */
[CCC-:B------:R-:W-:Y:S01]  /*5090*/  FFMA.RM R8, R12.reuse, R10.reuse, R15.reuse ;  /* 0x0000000a0c087223 */ /* 0x1c0fe2000000400f */
[C---:B------:R-:W-:Y:S02]  /*50a0*/  ISETP.NE.AND P2, PT, R9.reuse, RZ, PT ;  /* 0x000000ff0900720c */ /* 0x040fe40003f45270 */
[----:B------:R-:W-:Y:S02]  /*50b0*/  ISETP.NE.AND P1, PT, R9, RZ, PT ;  /* 0x000000ff0900720c */ /* 0x000fe40003f25270 */
[----:B------:R-:W-:Y:S01]  /*50c0*/  LOP3.LUT R7, R3, 0x7fffff, RZ, 0xc0, !PT ;  /* 0x007fffff03077812 */ /* 0x000fe200078ec0ff */
[----:B------:R-:W-:Y:S01]  /*50d0*/  FFMA.RP R3, R12, R10, R15 ;  /* 0x0000000a0c037223 */ /* 0x000fe2000000800f */
[----:B------:R-:W-:Y:S02]  /*50e0*/  IADD3 R10, PT, PT, R9, 0x20, RZ ;  /* 0x00000020090a7810 */ /* 0x000fe40007ffe0ff */
[----:B------:R-:W-:-:S02]  /*50f0*/  LOP3.LUT R7, R7, 0x800000, RZ, 0xfc, !PT ;  /* 0x0080000007077812 */ /* 0x000fc400078efcff */
[----:B------:R-:W-:Y:S02]  /*5100*/  IADD3 R9, PT, PT, -R9, RZ, RZ ;  /* 0x000000ff09097210 */ /* 0x000fe40007ffe1ff */
[----:B------:R-:W-:Y:S02]  /*5110*/  SHF.L.U32 R10, R7, R10, RZ ;  /* 0x0000000a070a7219 */ /* 0x000fe400000006ff */
[----:B------:R-:W-:Y:S02]  /*5120*/  FSETP.NEU.FTZ.AND P0, PT, R3, R8, PT ;  /* 0x000000080300720b */ /* 0x000fe40003f1d000 */
[----:B------:R-:W-:Y:S02]  /*5130*/  SEL R8, R9, RZ, P2 ;  /* 0x000000ff09087207 */ /* 0x000fe40001000000 */
[----:B------:R-:W-:Y:S02]  /*5140*/  ISETP.NE.AND P1, PT, R10, RZ, P1 ;  /* 0x000000ff0a00720c */ /* 0x000fe40000f25270 */
[----:B------:R-:W-:-:S02]  /*5150*/  SHF.R.U32.HI R8, RZ, R8, R7 ;  /* 0x00000008ff087219 */ /* 0x000fc40000011607 */
[----:B------:R-:W-:Y:S02]  /*5160*/  PLOP3.LUT P0, PT, P0, P1, PT, 0xf8, 0x8f ;  /* 0x00000000008f781c */ /* 0x000fe40000703f70 */
[----:B------:R-:W-:Y:S02]  /*5170*/  SHF.R.U32.HI R10, RZ, 0x1, R8 ;  /* 0x00000001ff0a7819 */ /* 0x000fe40000011608 */
[----:B------:R-:W-:-:S04]  /*5180*/  SEL R3, RZ, 0x1, !P0 ;  /* 0x00000001ff037807 */ /* 0x000fc80004000000 */
[----:B------:R-:W-:-:S04]  /*5190*/  LOP3.LUT R3, R3, 0x1, R10, 0xf8, !PT ;  /* 0x0000000103037812 */ /* 0x000fc800078ef80a */
[----:B------:R-:W-:-:S05]  /*51a0*/  LOP3.LUT R3, R3, R8, RZ, 0xc0, !PT ;  /* 0x0000000803037212 */ /* 0x000fca00078ec0ff */
[----:B------:R-:W-:-:S05]  /*51b0*/  IMAD.IADD R3, R10, 0x1, R3 ;  /* 0x000000010a037824 */ /* 0x000fca00078e0203 */
[----:B------:R-:W-:Y:S01]  /*51c0*/  LOP3.LUT R0, R3, R0, RZ, 0xfc, !PT ;  /* 0x0000000003007212 */ /* 0x000fe200078efcff */
[----:B------:R-:W-:Y:S06]  /*51d0*/  BRA `(.L_x_68) ;  /* 0x0000000000347947 */ /* 0x000fec0003800000 */
.L_x_67:
[----:B------:R-:W-:-:S04]  /*51e0*/  LOP3.LUT R0, R0, 0x80000000, RZ, 0xc0, !PT ;  /* 0x8000000000007812 */ /* 0x000fc800078ec0ff */
[----:B------:R-:W-:Y:S01]  /*51f0*/  LOP3.LUT R0, R0, 0x7f800000, RZ, 0xfc, !PT ;  /* 0x7f80000000007812 */ /* 0x000fe200078efcff */
[----:B------:R-:W-:Y:S06]  /*5200*/  BRA `(.L_x_68) ;  /* 0x0000000000287947 */ /* 0x000fec0003800000 */
.L_x_66:
[----:B------:R-:W-:Y:S01]  /*5210*/  LEA R0, R8, R0, 0x17 ;  /* 0x0000000008007211 */ /* 0x000fe200078eb8ff */
[----:B------:R-:W-:Y:S06]  /*5220*/  BRA `(.L_x_68) ;  /* 0x0000000000207947 */ /* 0x000fec0003800000 */
.L_x_65:
[----:B------:R-:W-:-:S04]  /*5230*/  LOP3.LUT R0, R11, 0x80000000, R10, 0x48, !PT ;  /* 0x800000000b007812 */ /* 0x000fc800078e480a */
[----:B------:R-:W-:Y:S01]  /*5240*/  LOP3.LUT R0, R0, 0x7f800000, RZ, 0xfc, !PT ;  /* 0x7f80000000007812 */ /* 0x000fe200078efcff */
[----:B------:R-:W-:Y:S06]  /*5250*/  BRA `(.L_x_68) ;  /* 0x0000000000147947 */ /* 0x000fec0003800000 */
.L_x_64:
[----:B------:R-:W-:Y:S01]  /*5260*/  LOP3.LUT R0, R11, 0x80000000, R10, 0x48, !PT ;  /* 0x800000000b007812 */ /* 0x000fe200078e480a */
[----:B------:R-:W-:Y:S06]  /*5270*/  BRA `(.L_x_68) ;  /* 0x00000000000c7947 */ /* 0x000fec0003800000 */
.L_x_63:
[----:B------:R-:W0:Y:S01]  /*5280*/  MUFU.RSQ R0, -QNAN ;  /* 0xffc0000000007908 */ /* 0x000e220000001400 */
[----:B------:R-:W-:Y:S05]  /*5290*/  BRA `(.L_x_68) ;  /* 0x0000000000047947 */ /* 0x000fea0003800000 */
.L_x_62:
[----:B------:R-:W-:-:S07]  /*52a0*/  FADD.FTZ R0, R0, R3 ;  /* 0x0000000300007221 */ /* 0x000fce0000010000 */
.L_x_68:
[----:B------:R-:W-:-:S04]  /*52b0*/  HFMA2 R7, -RZ, RZ, 0, 0 ;  /* 0x00000000ff077431 */ /* 0x000fc800000001ff */
[----:B0-----:R-:W-:Y:S05]  /*52c0*/  RET.REL.NODEC R6 `(_Z23flash_attention_forwardPK6__halfS1_S1_PS_PfS3_iiiii) ;  /* 0xffffffac064c7950 */ /* 0x001fea0003c3ffff */
.L_x_69:
[----:B------:R-:W-:-:S00]  /*52d0*/  BRA `(.L_x_69) ;  /* 0xfffffffc00fc7947 */ /* 0x000fc0000383ffff */
[----:B------:R-:W-:-:S00]  /*52e0*/  NOP ;  /* 0x0000000000007918 */ /* 0x000fc00000000000 */
        /* <DEDUP_REMOVED lines=9> */
.L_x_72:


//--------------------- .nv.shared._Z23flash_attention_forwardPK6__halfS1_S1_PS_PfS3_iiiii --------------------------
	.section	.nv.shared._Z23flash_attention_forwardPK6__halfS1_S1_PS_PfS3_iiiii,"aw",@nobits
	.sectionflags	@""
	.align	16
	.zero		1024


//--------------------- .nv.shared.reserved.0     --------------------------
	.section	.nv.shared.reserved.0,"aw",@nobits
	.weak		__nv_reservedSMEM_offset_0_alias
	.size		__nv_reservedSMEM_offset_0_alias, 0, 64
	.other		__nv_reservedSMEM_offset_0_alias,@"STO_CUDA_RESERVED_SHARED STV_DEFAULT"
__nv_reservedSMEM_offset_0_alias:
	.zero		0
	.zero		64


//--------------------- .nv.constant0._Z23flash_attention_forwardPK6__halfS1_S1_PS_PfS3_iiiii --------------------------
	.section	.nv.constant0._Z23flash_attention_forwardPK6__halfS1_S1_PS_PfS3_iiiii,"a",@progbits
	.sectionflags	@""
	.align	4
.nv.constant0._Z23flash_attention_forwardPK6__halfS1_S1_PS_PfS3_iiiii:
	.zero		964


//--------------------- SYMBOLS --------------------------

	.type		.nv.reservedSmem.offset0,@object
	.size		.nv.reservedSmem.offset0,0x4
	.type		.nv.reservedSmem.cap,@object
	.size		.nv.reservedSmem.cap,0x4
